//
// Generated by NVIDIA NVVM Compiler
//
// Compiler Build ID: CL-36424714
// Cuda compilation tools, release 13.0, V13.0.88
// Based on NVVM 20.0.0
//

.version 9.0
.target sm_100
.address_size 64

	// .globl	_Z10getNearestiiPfiS_S_Pi
// _ZZ10getNearestiiPfiS_S_PiE3buf has been demoted

.visible .entry _Z10getNearestiiPfiS_S_Pi(
	.param .u32 _Z10getNearestiiPfiS_S_Pi_param_0,
	.param .u32 _Z10getNearestiiPfiS_S_Pi_param_1,
	.param .u64 .ptr .align 1 _Z10getNearestiiPfiS_S_Pi_param_2,
	.param .u32 _Z10getNearestiiPfiS_S_Pi_param_3,
	.param .u64 .ptr .align 1 _Z10getNearestiiPfiS_S_Pi_param_4,
	.param .u64 .ptr .align 1 _Z10getNearestiiPfiS_S_Pi_param_5,
	.param .u64 .ptr .align 1 _Z10getNearestiiPfiS_S_Pi_param_6
)
{
	.reg .pred 	%p<90>;
	.reg .b32 	%r<234>;
	.reg .b32 	%f<485>;
	.reg .b64 	%rd<17>;
	// demoted variable
	.shared .align 4 .b8 _ZZ10getNearestiiPfiS_S_PiE3buf[6144];
	ld.param.u32 	%r78, [_Z10getNearestiiPfiS_S_Pi_param_0];
	ld.param.u32 	%r79, [_Z10getNearestiiPfiS_S_Pi_param_1];
	ld.param.u64 	%rd6, [_Z10getNearestiiPfiS_S_Pi_param_2];
	ld.param.u32 	%r80, [_Z10getNearestiiPfiS_S_Pi_param_3];
	ld.param.u64 	%rd7, [_Z10getNearestiiPfiS_S_Pi_param_4];
	ld.param.u64 	%rd8, [_Z10getNearestiiPfiS_S_Pi_param_5];
	ld.param.u64 	%rd9, [_Z10getNearestiiPfiS_S_Pi_param_6];
	mov.u32 	%r205, %ctaid.x;
	setp.ge.s32 	%p1, %r205, %r78;
	@%p1 bra 	$L__BB0_36;
	mov.u32 	%r2, %tid.x;
	mov.u32 	%r3, %ntid.x;
	mov.u32 	%r81, %ctaid.y;
	mad.lo.s32 	%r4, %r81, %r3, %r2;
	mov.u32 	%r82, %nctaid.y;
	mul.lo.s32 	%r5, %r3, %r82;
	shl.b32 	%r6, %r3, 2;
	cvta.to.global.u64 	%rd1, %rd6;
	cvta.to.global.u64 	%rd2, %rd8;
	cvta.to.global.u64 	%rd3, %rd9;
	cvta.to.global.u64 	%rd4, %rd7;
$L__BB0_2:
	setp.lt.s32 	%p2, %r80, 1;
	@%p2 bra 	$L__BB0_35;
	mul.lo.s32 	%r8, %r205, %r79;
	mov.b32 	%r206, 0;
	mov.u32 	%r207, %r206;
$L__BB0_4:
	add.s32 	%r11, %r207, 512;
	min.s32 	%r12, %r80, %r11;
	shl.b32 	%r84, %r206, 9;
	sub.s32 	%r13, 1, %r84;
	add.s32 	%r14, %r12, %r13;
	and.b32  	%r15, %r12, 3;
	sub.s32 	%r85, %r14, %r15;
	add.s32 	%r16, %r85, -2;
	sub.s32 	%r17, %r12, %r207;
	mul.lo.s32 	%r18, %r17, 3;
	setp.ge.s32 	%p3, %r2, %r18;
	@%p3 bra 	$L__BB0_7;
	shl.b32 	%r86, %r2, 2;
	mov.u32 	%r87, _ZZ10getNearestiiPfiS_S_PiE3buf;
	add.s32 	%r209, %r87, %r86;
	mad.lo.s32 	%r88, %r205, %r80, %r207;
	mad.lo.s32 	%r208, %r88, 3, %r2;
	mov.u32 	%r210, %r2;
$L__BB0_6:
	mul.wide.s32 	%rd10, %r208, 4;
	add.s64 	%rd11, %rd4, %rd10;
	ld.global.f32 	%f24, [%rd11];
	st.shared.f32 	[%r209], %f24;
	add.s32 	%r210, %r210, %r3;
	add.s32 	%r209, %r209, %r6;
	add.s32 	%r208, %r208, %r3;
	setp.lt.s32 	%p4, %r210, %r18;
	@%p4 bra 	$L__BB0_6;
$L__BB0_7:
	setp.ge.s32 	%p5, %r4, %r79;
	bar.sync 	0;
	@%p5 bra 	$L__BB0_34;
	add.s32 	%r89, %r14, -1;
	max.s32 	%r91, %r85, %r89;
	add.s32 	%r92, %r91, %r207;
	add.s32 	%r93, %r92, %r15;
	sub.s32 	%r94, %r93, %r12;
	not.b32 	%r95, %r15;
	add.s32 	%r96, %r12, %r95;
	shr.u32 	%r97, %r16, 2;
	add.s32 	%r98, %r97, 1;
	sub.s32 	%r27, %r17, %r15;
	and.b32  	%r28, %r98, 3;
	and.b32  	%r29, %r98, 2147483644;
	and.b32  	%r30, %r96, 12;
	and.b32  	%r31, %r96, 4;
	and.b32  	%r32, %r94, 3;
	sub.s32 	%r33, %r12, %r93;
	and.b32  	%r34, %r94, -4;
	and.b32  	%r35, %r91, 1;
	and.b32  	%r36, %r91, 3;
	mov.u32 	%r211, %r4;
$L__BB0_9:
	setp.ne.s32 	%p6, %r27, 512;
	add.s32 	%r38, %r211, %r8;
	mul.lo.s32 	%r99, %r38, 3;
	mul.wide.s32 	%rd12, %r99, 4;
	add.s64 	%rd13, %rd1, %rd12;
	ld.global.f32 	%f1, [%rd13];
	ld.global.f32 	%f2, [%rd13+4];
	ld.global.f32 	%f3, [%rd13+8];
	@%p6 bra 	$L__BB0_12;
	mov.f32 	%f478, 0f00000000;
	mov.b32 	%r212, 0;
	mov.u32 	%r223, %r212;
$L__BB0_11:
	mov.u32 	%r165, _ZZ10getNearestiiPfiS_S_PiE3buf;
	mad.lo.s32 	%r166, %r212, 12, %r165;
	ld.shared.f32 	%f311, [%r166];
	sub.f32 	%f312, %f311, %f1;
	ld.shared.f32 	%f313, [%r166+4];
	sub.f32 	%f314, %f313, %f2;
	ld.shared.f32 	%f315, [%r166+8];
	sub.f32 	%f316, %f315, %f3;
	mul.f32 	%f317, %f314, %f314;
	fma.rn.f32 	%f318, %f312, %f312, %f317;
	fma.rn.f32 	%f319, %f316, %f316, %f318;
	setp.eq.s32 	%p47, %r212, 0;
	setp.lt.f32 	%p48, %f319, %f478;
	or.pred  	%p49, %p47, %p48;
	add.s32 	%r167, %r212, %r207;
	selp.b32 	%r168, %r167, %r223, %p49;
	selp.f32 	%f321, %f319, %f478, %p49;
	ld.shared.f32 	%f322, [%r166+12];
	sub.f32 	%f323, %f322, %f1;
	ld.shared.f32 	%f324, [%r166+16];
	sub.f32 	%f325, %f324, %f2;
	ld.shared.f32 	%f326, [%r166+20];
	sub.f32 	%f327, %f326, %f3;
	mul.f32 	%f328, %f325, %f325;
	fma.rn.f32 	%f329, %f323, %f323, %f328;
	fma.rn.f32 	%f330, %f327, %f327, %f329;
	setp.lt.f32 	%p50, %f330, %f321;
	add.s32 	%r169, %r167, 1;
	selp.b32 	%r170, %r169, %r168, %p50;
	selp.f32 	%f331, %f330, %f321, %p50;
	ld.shared.f32 	%f332, [%r166+24];
	sub.f32 	%f333, %f332, %f1;
	ld.shared.f32 	%f334, [%r166+28];
	sub.f32 	%f335, %f334, %f2;
	ld.shared.f32 	%f336, [%r166+32];
	sub.f32 	%f337, %f336, %f3;
	mul.f32 	%f338, %f335, %f335;
	fma.rn.f32 	%f339, %f333, %f333, %f338;
	fma.rn.f32 	%f340, %f337, %f337, %f339;
	setp.lt.f32 	%p51, %f340, %f331;
	add.s32 	%r171, %r167, 2;
	selp.b32 	%r172, %r171, %r170, %p51;
	selp.f32 	%f341, %f340, %f331, %p51;
	ld.shared.f32 	%f342, [%r166+36];
	sub.f32 	%f343, %f342, %f1;
	ld.shared.f32 	%f344, [%r166+40];
	sub.f32 	%f345, %f344, %f2;
	ld.shared.f32 	%f346, [%r166+44];
	sub.f32 	%f347, %f346, %f3;
	mul.f32 	%f348, %f345, %f345;
	fma.rn.f32 	%f349, %f343, %f343, %f348;
	fma.rn.f32 	%f350, %f347, %f347, %f349;
	setp.lt.f32 	%p52, %f350, %f341;
	add.s32 	%r173, %r167, 3;
	selp.b32 	%r174, %r173, %r172, %p52;
	selp.f32 	%f351, %f350, %f341, %p52;
	ld.shared.f32 	%f352, [%r166+48];
	sub.f32 	%f353, %f352, %f1;
	ld.shared.f32 	%f354, [%r166+52];
	sub.f32 	%f355, %f354, %f2;
	ld.shared.f32 	%f356, [%r166+56];
	sub.f32 	%f357, %f356, %f3;
	mul.f32 	%f358, %f355, %f355;
	fma.rn.f32 	%f359, %f353, %f353, %f358;
	fma.rn.f32 	%f360, %f357, %f357, %f359;
	setp.lt.f32 	%p53, %f360, %f351;
	add.s32 	%r175, %r167, 4;
	selp.b32 	%r176, %r175, %r174, %p53;
	selp.f32 	%f361, %f360, %f351, %p53;
	ld.shared.f32 	%f362, [%r166+60];
	sub.f32 	%f363, %f362, %f1;
	ld.shared.f32 	%f364, [%r166+64];
	sub.f32 	%f365, %f364, %f2;
	ld.shared.f32 	%f366, [%r166+68];
	sub.f32 	%f367, %f366, %f3;
	mul.f32 	%f368, %f365, %f365;
	fma.rn.f32 	%f369, %f363, %f363, %f368;
	fma.rn.f32 	%f370, %f367, %f367, %f369;
	setp.lt.f32 	%p54, %f370, %f361;
	add.s32 	%r177, %r167, 5;
	selp.b32 	%r178, %r177, %r176, %p54;
	selp.f32 	%f371, %f370, %f361, %p54;
	ld.shared.f32 	%f372, [%r166+72];
	sub.f32 	%f373, %f372, %f1;
	ld.shared.f32 	%f374, [%r166+76];
	sub.f32 	%f375, %f374, %f2;
	ld.shared.f32 	%f376, [%r166+80];
	sub.f32 	%f377, %f376, %f3;
	mul.f32 	%f378, %f375, %f375;
	fma.rn.f32 	%f379, %f373, %f373, %f378;
	fma.rn.f32 	%f380, %f377, %f377, %f379;
	setp.lt.f32 	%p55, %f380, %f371;
	add.s32 	%r179, %r167, 6;
	selp.b32 	%r180, %r179, %r178, %p55;
	selp.f32 	%f381, %f380, %f371, %p55;
	ld.shared.f32 	%f382, [%r166+84];
	sub.f32 	%f383, %f382, %f1;
	ld.shared.f32 	%f384, [%r166+88];
	sub.f32 	%f385, %f384, %f2;
	ld.shared.f32 	%f386, [%r166+92];
	sub.f32 	%f387, %f386, %f3;
	mul.f32 	%f388, %f385, %f385;
	fma.rn.f32 	%f389, %f383, %f383, %f388;
	fma.rn.f32 	%f390, %f387, %f387, %f389;
	setp.lt.f32 	%p56, %f390, %f381;
	add.s32 	%r181, %r167, 7;
	selp.b32 	%r223, %r181, %r180, %p56;
	selp.f32 	%f478, %f390, %f381, %p56;
	add.s32 	%r42, %r212, 8;
	setp.lt.u32 	%p57, %r212, 504;
	mov.u32 	%r212, %r42;
	@%p57 bra 	$L__BB0_11;
	bra.uni 	$L__BB0_21;
$L__BB0_12:
	setp.lt.s32 	%p7, %r27, 1;
	mov.f32 	%f478, 0f00000000;
	mov.b32 	%r223, 0;
	@%p7 bra 	$L__BB0_21;
	setp.lt.u32 	%p8, %r16, 12;
	mov.f32 	%f478, 0f00000000;
	mov.b32 	%r218, 0;
	mov.u32 	%r223, %r218;
	@%p8 bra 	$L__BB0_16;
	mov.f32 	%f478, 0f00000000;
	mov.b32 	%r218, 0;
	mov.u32 	%r216, %r218;
$L__BB0_15:
	.pragma "nounroll";
	mov.u32 	%r104, _ZZ10getNearestiiPfiS_S_PiE3buf;
	mad.lo.s32 	%r105, %r218, 12, %r104;
	ld.shared.f32 	%f29, [%r105];
	sub.f32 	%f30, %f29, %f1;
	ld.shared.f32 	%f31, [%r105+4];
	sub.f32 	%f32, %f31, %f2;
	ld.shared.f32 	%f33, [%r105+8];
	sub.f32 	%f34, %f33, %f3;
	mul.f32 	%f35, %f32, %f32;
	fma.rn.f32 	%f36, %f30, %f30, %f35;
	fma.rn.f32 	%f37, %f34, %f34, %f36;
	setp.eq.s32 	%p9, %r218, 0;
	setp.lt.f32 	%p10, %f37, %f478;
	or.pred  	%p11, %p9, %p10;
	add.s32 	%r106, %r218, %r207;
	selp.b32 	%r107, %r106, %r223, %p11;
	selp.f32 	%f39, %f37, %f478, %p11;
	ld.shared.f32 	%f40, [%r105+12];
	sub.f32 	%f41, %f40, %f1;
	ld.shared.f32 	%f42, [%r105+16];
	sub.f32 	%f43, %f42, %f2;
	ld.shared.f32 	%f44, [%r105+20];
	sub.f32 	%f45, %f44, %f3;
	mul.f32 	%f46, %f43, %f43;
	fma.rn.f32 	%f47, %f41, %f41, %f46;
	fma.rn.f32 	%f48, %f45, %f45, %f47;
	setp.lt.f32 	%p12, %f48, %f39;
	add.s32 	%r108, %r106, 1;
	selp.b32 	%r109, %r108, %r107, %p12;
	selp.f32 	%f49, %f48, %f39, %p12;
	ld.shared.f32 	%f50, [%r105+24];
	sub.f32 	%f51, %f50, %f1;
	ld.shared.f32 	%f52, [%r105+28];
	sub.f32 	%f53, %f52, %f2;
	ld.shared.f32 	%f54, [%r105+32];
	sub.f32 	%f55, %f54, %f3;
	mul.f32 	%f56, %f53, %f53;
	fma.rn.f32 	%f57, %f51, %f51, %f56;
	fma.rn.f32 	%f58, %f55, %f55, %f57;
	setp.lt.f32 	%p13, %f58, %f49;
	add.s32 	%r110, %r106, 2;
	selp.b32 	%r111, %r110, %r109, %p13;
	selp.f32 	%f59, %f58, %f49, %p13;
	ld.shared.f32 	%f60, [%r105+36];
	sub.f32 	%f61, %f60, %f1;
	ld.shared.f32 	%f62, [%r105+40];
	sub.f32 	%f63, %f62, %f2;
	ld.shared.f32 	%f64, [%r105+44];
	sub.f32 	%f65, %f64, %f3;
	mul.f32 	%f66, %f63, %f63;
	fma.rn.f32 	%f67, %f61, %f61, %f66;
	fma.rn.f32 	%f68, %f65, %f65, %f67;
	setp.lt.f32 	%p14, %f68, %f59;
	add.s32 	%r112, %r106, 3;
	selp.b32 	%r113, %r112, %r111, %p14;
	selp.f32 	%f69, %f68, %f59, %p14;
	ld.shared.f32 	%f70, [%r105+48];
	sub.f32 	%f71, %f70, %f1;
	ld.shared.f32 	%f72, [%r105+52];
	sub.f32 	%f73, %f72, %f2;
	ld.shared.f32 	%f74, [%r105+56];
	sub.f32 	%f75, %f74, %f3;
	mul.f32 	%f76, %f73, %f73;
	fma.rn.f32 	%f77, %f71, %f71, %f76;
	fma.rn.f32 	%f78, %f75, %f75, %f77;
	setp.lt.f32 	%p15, %f78, %f69;
	add.s32 	%r114, %r106, 4;
	selp.b32 	%r115, %r114, %r113, %p15;
	selp.f32 	%f79, %f78, %f69, %p15;
	ld.shared.f32 	%f80, [%r105+60];
	sub.f32 	%f81, %f80, %f1;
	ld.shared.f32 	%f82, [%r105+64];
	sub.f32 	%f83, %f82, %f2;
	ld.shared.f32 	%f84, [%r105+68];
	sub.f32 	%f85, %f84, %f3;
	mul.f32 	%f86, %f83, %f83;
	fma.rn.f32 	%f87, %f81, %f81, %f86;
	fma.rn.f32 	%f88, %f85, %f85, %f87;
	setp.lt.f32 	%p16, %f88, %f79;
	add.s32 	%r116, %r106, 5;
	selp.b32 	%r117, %r116, %r115, %p16;
	selp.f32 	%f89, %f88, %f79, %p16;
	ld.shared.f32 	%f90, [%r105+72];
	sub.f32 	%f91, %f90, %f1;
	ld.shared.f32 	%f92, [%r105+76];
	sub.f32 	%f93, %f92, %f2;
	ld.shared.f32 	%f94, [%r105+80];
	sub.f32 	%f95, %f94, %f3;
	mul.f32 	%f96, %f93, %f93;
	fma.rn.f32 	%f97, %f91, %f91, %f96;
	fma.rn.f32 	%f98, %f95, %f95, %f97;
	setp.lt.f32 	%p17, %f98, %f89;
	add.s32 	%r118, %r106, 6;
	selp.b32 	%r119, %r118, %r117, %p17;
	selp.f32 	%f99, %f98, %f89, %p17;
	ld.shared.f32 	%f100, [%r105+84];
	sub.f32 	%f101, %f100, %f1;
	ld.shared.f32 	%f102, [%r105+88];
	sub.f32 	%f103, %f102, %f2;
	ld.shared.f32 	%f104, [%r105+92];
	sub.f32 	%f105, %f104, %f3;
	mul.f32 	%f106, %f103, %f103;
	fma.rn.f32 	%f107, %f101, %f101, %f106;
	fma.rn.f32 	%f108, %f105, %f105, %f107;
	setp.lt.f32 	%p18, %f108, %f99;
	add.s32 	%r120, %r106, 7;
	selp.b32 	%r121, %r120, %r119, %p18;
	selp.f32 	%f109, %f108, %f99, %p18;
	ld.shared.f32 	%f110, [%r105+96];
	sub.f32 	%f111, %f110, %f1;
	ld.shared.f32 	%f112, [%r105+100];
	sub.f32 	%f113, %f112, %f2;
	ld.shared.f32 	%f114, [%r105+104];
	sub.f32 	%f115, %f114, %f3;
	mul.f32 	%f116, %f113, %f113;
	fma.rn.f32 	%f117, %f111, %f111, %f116;
	fma.rn.f32 	%f118, %f115, %f115, %f117;
	setp.lt.f32 	%p19, %f118, %f109;
	add.s32 	%r122, %r106, 8;
	selp.b32 	%r123, %r122, %r121, %p19;
	selp.f32 	%f119, %f118, %f109, %p19;
	ld.shared.f32 	%f120, [%r105+108];
	sub.f32 	%f121, %f120, %f1;
	ld.shared.f32 	%f122, [%r105+112];
	sub.f32 	%f123, %f122, %f2;
	ld.shared.f32 	%f124, [%r105+116];
	sub.f32 	%f125, %f124, %f3;
	mul.f32 	%f126, %f123, %f123;
	fma.rn.f32 	%f127, %f121, %f121, %f126;
	fma.rn.f32 	%f128, %f125, %f125, %f127;
	setp.lt.f32 	%p20, %f128, %f119;
	add.s32 	%r124, %r106, 9;
	selp.b32 	%r125, %r124, %r123, %p20;
	selp.f32 	%f129, %f128, %f119, %p20;
	ld.shared.f32 	%f130, [%r105+120];
	sub.f32 	%f131, %f130, %f1;
	ld.shared.f32 	%f132, [%r105+124];
	sub.f32 	%f133, %f132, %f2;
	ld.shared.f32 	%f134, [%r105+128];
	sub.f32 	%f135, %f134, %f3;
	mul.f32 	%f136, %f133, %f133;
	fma.rn.f32 	%f137, %f131, %f131, %f136;
	fma.rn.f32 	%f138, %f135, %f135, %f137;
	setp.lt.f32 	%p21, %f138, %f129;
	add.s32 	%r126, %r106, 10;
	selp.b32 	%r127, %r126, %r125, %p21;
	selp.f32 	%f139, %f138, %f129, %p21;
	ld.shared.f32 	%f140, [%r105+132];
	sub.f32 	%f141, %f140, %f1;
	ld.shared.f32 	%f142, [%r105+136];
	sub.f32 	%f143, %f142, %f2;
	ld.shared.f32 	%f144, [%r105+140];
	sub.f32 	%f145, %f144, %f3;
	mul.f32 	%f146, %f143, %f143;
	fma.rn.f32 	%f147, %f141, %f141, %f146;
	fma.rn.f32 	%f148, %f145, %f145, %f147;
	setp.lt.f32 	%p22, %f148, %f139;
	add.s32 	%r128, %r106, 11;
	selp.b32 	%r129, %r128, %r127, %p22;
	selp.f32 	%f149, %f148, %f139, %p22;
	ld.shared.f32 	%f150, [%r105+144];
	sub.f32 	%f151, %f150, %f1;
	ld.shared.f32 	%f152, [%r105+148];
	sub.f32 	%f153, %f152, %f2;
	ld.shared.f32 	%f154, [%r105+152];
	sub.f32 	%f155, %f154, %f3;
	mul.f32 	%f156, %f153, %f153;
	fma.rn.f32 	%f157, %f151, %f151, %f156;
	fma.rn.f32 	%f158, %f155, %f155, %f157;
	setp.lt.f32 	%p23, %f158, %f149;
	add.s32 	%r130, %r106, 12;
	selp.b32 	%r131, %r130, %r129, %p23;
	selp.f32 	%f159, %f158, %f149, %p23;
	ld.shared.f32 	%f160, [%r105+156];
	sub.f32 	%f161, %f160, %f1;
	ld.shared.f32 	%f162, [%r105+160];
	sub.f32 	%f163, %f162, %f2;
	ld.shared.f32 	%f164, [%r105+164];
	sub.f32 	%f165, %f164, %f3;
	mul.f32 	%f166, %f163, %f163;
	fma.rn.f32 	%f167, %f161, %f161, %f166;
	fma.rn.f32 	%f168, %f165, %f165, %f167;
	setp.lt.f32 	%p24, %f168, %f159;
	add.s32 	%r132, %r106, 13;
	selp.b32 	%r133, %r132, %r131, %p24;
	selp.f32 	%f169, %f168, %f159, %p24;
	ld.shared.f32 	%f170, [%r105+168];
	sub.f32 	%f171, %f170, %f1;
	ld.shared.f32 	%f172, [%r105+172];
	sub.f32 	%f173, %f172, %f2;
	ld.shared.f32 	%f174, [%r105+176];
	sub.f32 	%f175, %f174, %f3;
	mul.f32 	%f176, %f173, %f173;
	fma.rn.f32 	%f177, %f171, %f171, %f176;
	fma.rn.f32 	%f178, %f175, %f175, %f177;
	setp.lt.f32 	%p25, %f178, %f169;
	add.s32 	%r134, %r106, 14;
	selp.b32 	%r135, %r134, %r133, %p25;
	selp.f32 	%f179, %f178, %f169, %p25;
	ld.shared.f32 	%f180, [%r105+180];
	sub.f32 	%f181, %f180, %f1;
	ld.shared.f32 	%f182, [%r105+184];
	sub.f32 	%f183, %f182, %f2;
	ld.shared.f32 	%f184, [%r105+188];
	sub.f32 	%f185, %f184, %f3;
	mul.f32 	%f186, %f183, %f183;
	fma.rn.f32 	%f187, %f181, %f181, %f186;
	fma.rn.f32 	%f188, %f185, %f185, %f187;
	setp.lt.f32 	%p26, %f188, %f179;
	add.s32 	%r136, %r106, 15;
	selp.b32 	%r223, %r136, %r135, %p26;
	selp.f32 	%f478, %f188, %f179, %p26;
	add.s32 	%r218, %r218, 16;
	add.s32 	%r216, %r216, 4;
	setp.ne.s32 	%p27, %r216, %r29;
	@%p27 bra 	$L__BB0_15;
$L__BB0_16:
	setp.eq.s32 	%p28, %r28, 0;
	@%p28 bra 	$L__BB0_21;
	setp.eq.s32 	%p29, %r30, 0;
	@%p29 bra 	$L__BB0_19;
	mov.u32 	%r138, _ZZ10getNearestiiPfiS_S_PiE3buf;
	mad.lo.s32 	%r139, %r218, 12, %r138;
	ld.shared.f32 	%f190, [%r139];
	sub.f32 	%f191, %f190, %f1;
	ld.shared.f32 	%f192, [%r139+4];
	sub.f32 	%f193, %f192, %f2;
	ld.shared.f32 	%f194, [%r139+8];
	sub.f32 	%f195, %f194, %f3;
	mul.f32 	%f196, %f193, %f193;
	fma.rn.f32 	%f197, %f191, %f191, %f196;
	fma.rn.f32 	%f198, %f195, %f195, %f197;
	setp.eq.s32 	%p30, %r218, 0;
	setp.lt.f32 	%p31, %f198, %f478;
	or.pred  	%p32, %p30, %p31;
	add.s32 	%r140, %r218, %r207;
	selp.b32 	%r141, %r140, %r223, %p32;
	selp.f32 	%f200, %f198, %f478, %p32;
	ld.shared.f32 	%f201, [%r139+12];
	sub.f32 	%f202, %f201, %f1;
	ld.shared.f32 	%f203, [%r139+16];
	sub.f32 	%f204, %f203, %f2;
	ld.shared.f32 	%f205, [%r139+20];
	sub.f32 	%f206, %f205, %f3;
	mul.f32 	%f207, %f204, %f204;
	fma.rn.f32 	%f208, %f202, %f202, %f207;
	fma.rn.f32 	%f209, %f206, %f206, %f208;
	setp.lt.f32 	%p33, %f209, %f200;
	add.s32 	%r142, %r140, 1;
	selp.b32 	%r143, %r142, %r141, %p33;
	selp.f32 	%f210, %f209, %f200, %p33;
	ld.shared.f32 	%f211, [%r139+24];
	sub.f32 	%f212, %f211, %f1;
	ld.shared.f32 	%f213, [%r139+28];
	sub.f32 	%f214, %f213, %f2;
	ld.shared.f32 	%f215, [%r139+32];
	sub.f32 	%f216, %f215, %f3;
	mul.f32 	%f217, %f214, %f214;
	fma.rn.f32 	%f218, %f212, %f212, %f217;
	fma.rn.f32 	%f219, %f216, %f216, %f218;
	setp.lt.f32 	%p34, %f219, %f210;
	add.s32 	%r144, %r140, 2;
	selp.b32 	%r145, %r144, %r143, %p34;
	selp.f32 	%f220, %f219, %f210, %p34;
	ld.shared.f32 	%f221, [%r139+36];
	sub.f32 	%f222, %f221, %f1;
	ld.shared.f32 	%f223, [%r139+40];
	sub.f32 	%f224, %f223, %f2;
	ld.shared.f32 	%f225, [%r139+44];
	sub.f32 	%f226, %f225, %f3;
	mul.f32 	%f227, %f224, %f224;
	fma.rn.f32 	%f228, %f222, %f222, %f227;
	fma.rn.f32 	%f229, %f226, %f226, %f228;
	setp.lt.f32 	%p35, %f229, %f220;
	add.s32 	%r146, %r140, 3;
	selp.b32 	%r147, %r146, %r145, %p35;
	selp.f32 	%f230, %f229, %f220, %p35;
	ld.shared.f32 	%f231, [%r139+48];
	sub.f32 	%f232, %f231, %f1;
	ld.shared.f32 	%f233, [%r139+52];
	sub.f32 	%f234, %f233, %f2;
	ld.shared.f32 	%f235, [%r139+56];
	sub.f32 	%f236, %f235, %f3;
	mul.f32 	%f237, %f234, %f234;
	fma.rn.f32 	%f238, %f232, %f232, %f237;
	fma.rn.f32 	%f239, %f236, %f236, %f238;
	setp.lt.f32 	%p36, %f239, %f230;
	add.s32 	%r148, %r140, 4;
	selp.b32 	%r149, %r148, %r147, %p36;
	selp.f32 	%f240, %f239, %f230, %p36;
	ld.shared.f32 	%f241, [%r139+60];
	sub.f32 	%f242, %f241, %f1;
	ld.shared.f32 	%f243, [%r139+64];
	sub.f32 	%f244, %f243, %f2;
	ld.shared.f32 	%f245, [%r139+68];
	sub.f32 	%f246, %f245, %f3;
	mul.f32 	%f247, %f244, %f244;
	fma.rn.f32 	%f248, %f242, %f242, %f247;
	fma.rn.f32 	%f249, %f246, %f246, %f248;
	setp.lt.f32 	%p37, %f249, %f240;
	add.s32 	%r150, %r140, 5;
	selp.b32 	%r151, %r150, %r149, %p37;
	selp.f32 	%f250, %f249, %f240, %p37;
	ld.shared.f32 	%f251, [%r139+72];
	sub.f32 	%f252, %f251, %f1;
	ld.shared.f32 	%f253, [%r139+76];
	sub.f32 	%f254, %f253, %f2;
	ld.shared.f32 	%f255, [%r139+80];
	sub.f32 	%f256, %f255, %f3;
	mul.f32 	%f257, %f254, %f254;
	fma.rn.f32 	%f258, %f252, %f252, %f257;
	fma.rn.f32 	%f259, %f256, %f256, %f258;
	setp.lt.f32 	%p38, %f259, %f250;
	add.s32 	%r152, %r140, 6;
	selp.b32 	%r153, %r152, %r151, %p38;
	selp.f32 	%f260, %f259, %f250, %p38;
	ld.shared.f32 	%f261, [%r139+84];
	sub.f32 	%f262, %f261, %f1;
	ld.shared.f32 	%f263, [%r139+88];
	sub.f32 	%f264, %f263, %f2;
	ld.shared.f32 	%f265, [%r139+92];
	sub.f32 	%f266, %f265, %f3;
	mul.f32 	%f267, %f264, %f264;
	fma.rn.f32 	%f268, %f262, %f262, %f267;
	fma.rn.f32 	%f269, %f266, %f266, %f268;
	setp.lt.f32 	%p39, %f269, %f260;
	add.s32 	%r154, %r140, 7;
	selp.b32 	%r223, %r154, %r153, %p39;
	selp.f32 	%f478, %f269, %f260, %p39;
	add.s32 	%r218, %r218, 8;
$L__BB0_19:
	setp.ne.s32 	%p40, %r31, 0;
	@%p40 bra 	$L__BB0_21;
	mov.u32 	%r155, _ZZ10getNearestiiPfiS_S_PiE3buf;
	mad.lo.s32 	%r156, %r218, 12, %r155;
	ld.shared.f32 	%f270, [%r156];
	sub.f32 	%f271, %f270, %f1;
	ld.shared.f32 	%f272, [%r156+4];
	sub.f32 	%f273, %f272, %f2;
	ld.shared.f32 	%f274, [%r156+8];
	sub.f32 	%f275, %f274, %f3;
	mul.f32 	%f276, %f273, %f273;
	fma.rn.f32 	%f277, %f271, %f271, %f276;
	fma.rn.f32 	%f278, %f275, %f275, %f277;
	setp.eq.s32 	%p41, %r218, 0;
	setp.lt.f32 	%p42, %f278, %f478;
	or.pred  	%p43, %p41, %p42;
	add.s32 	%r157, %r218, %r207;
	selp.b32 	%r158, %r157, %r223, %p43;
	selp.f32 	%f280, %f278, %f478, %p43;
	ld.shared.f32 	%f281, [%r156+12];
	sub.f32 	%f282, %f281, %f1;
	ld.shared.f32 	%f283, [%r156+16];
	sub.f32 	%f284, %f283, %f2;
	ld.shared.f32 	%f285, [%r156+20];
	sub.f32 	%f286, %f285, %f3;
	mul.f32 	%f287, %f284, %f284;
	fma.rn.f32 	%f288, %f282, %f282, %f287;
	fma.rn.f32 	%f289, %f286, %f286, %f288;
	setp.lt.f32 	%p44, %f289, %f280;
	add.s32 	%r159, %r157, 1;
	selp.b32 	%r160, %r159, %r158, %p44;
	selp.f32 	%f290, %f289, %f280, %p44;
	ld.shared.f32 	%f291, [%r156+24];
	sub.f32 	%f292, %f291, %f1;
	ld.shared.f32 	%f293, [%r156+28];
	sub.f32 	%f294, %f293, %f2;
	ld.shared.f32 	%f295, [%r156+32];
	sub.f32 	%f296, %f295, %f3;
	mul.f32 	%f297, %f294, %f294;
	fma.rn.f32 	%f298, %f292, %f292, %f297;
	fma.rn.f32 	%f299, %f296, %f296, %f298;
	setp.lt.f32 	%p45, %f299, %f290;
	add.s32 	%r161, %r157, 2;
	selp.b32 	%r162, %r161, %r160, %p45;
	selp.f32 	%f300, %f299, %f290, %p45;
	ld.shared.f32 	%f301, [%r156+36];
	sub.f32 	%f302, %f301, %f1;
	ld.shared.f32 	%f303, [%r156+40];
	sub.f32 	%f304, %f303, %f2;
	ld.shared.f32 	%f305, [%r156+44];
	sub.f32 	%f306, %f305, %f3;
	mul.f32 	%f307, %f304, %f304;
	fma.rn.f32 	%f308, %f302, %f302, %f307;
	fma.rn.f32 	%f309, %f306, %f306, %f308;
	setp.lt.f32 	%p46, %f309, %f300;
	add.s32 	%r163, %r157, 3;
	selp.b32 	%r223, %r163, %r162, %p46;
	selp.f32 	%f478, %f309, %f300, %p46;
$L__BB0_21:
	setp.eq.s32 	%p58, %r15, 0;
	@%p58 bra 	$L__BB0_30;
	setp.gt.u32 	%p59, %r33, -4;
	mov.u32 	%r228, %r27;
	@%p59 bra 	$L__BB0_25;
	mov.b32 	%r226, 0;
	mov.u32 	%r228, %r27;
$L__BB0_24:
	.pragma "nounroll";
	mov.u32 	%r184, _ZZ10getNearestiiPfiS_S_PiE3buf;
	mad.lo.s32 	%r185, %r228, 12, %r184;
	ld.shared.f32 	%f392, [%r185];
	sub.f32 	%f393, %f392, %f1;
	ld.shared.f32 	%f394, [%r185+4];
	sub.f32 	%f395, %f394, %f2;
	ld.shared.f32 	%f396, [%r185+8];
	sub.f32 	%f397, %f396, %f3;
	mul.f32 	%f398, %f395, %f395;
	fma.rn.f32 	%f399, %f393, %f393, %f398;
	fma.rn.f32 	%f400, %f397, %f397, %f399;
	setp.eq.s32 	%p60, %r228, 0;
	setp.lt.f32 	%p61, %f400, %f478;
	or.pred  	%p62, %p60, %p61;
	add.s32 	%r186, %r228, %r207;
	selp.b32 	%r187, %r186, %r223, %p62;
	selp.f32 	%f402, %f400, %f478, %p62;
	add.s32 	%r188, %r186, %r13;
	ld.shared.f32 	%f404, [%r185+12];
	sub.f32 	%f405, %f404, %f1;
	ld.shared.f32 	%f406, [%r185+16];
	sub.f32 	%f407, %f406, %f2;
	ld.shared.f32 	%f408, [%r185+20];
	sub.f32 	%f409, %f408, %f3;
	mul.f32 	%f410, %f407, %f407;
	fma.rn.f32 	%f411, %f405, %f405, %f410;
	fma.rn.f32 	%f412, %f409, %f409, %f411;
	setp.eq.s32 	%p63, %r188, 0;
	setp.lt.f32 	%p64, %f412, %f402;
	or.pred  	%p65, %p63, %p64;
	add.s32 	%r189, %r186, 1;
	selp.b32 	%r190, %r189, %r187, %p65;
	selp.f32 	%f414, %f412, %f402, %p65;
	ld.shared.f32 	%f416, [%r185+24];
	sub.f32 	%f417, %f416, %f1;
	ld.shared.f32 	%f418, [%r185+28];
	sub.f32 	%f419, %f418, %f2;
	ld.shared.f32 	%f420, [%r185+32];
	sub.f32 	%f421, %f420, %f3;
	mul.f32 	%f422, %f419, %f419;
	fma.rn.f32 	%f423, %f417, %f417, %f422;
	fma.rn.f32 	%f424, %f421, %f421, %f423;
	setp.eq.s32 	%p66, %r188, -1;
	setp.lt.f32 	%p67, %f424, %f414;
	or.pred  	%p68, %p66, %p67;
	add.s32 	%r191, %r186, 2;
	selp.b32 	%r192, %r191, %r190, %p68;
	selp.f32 	%f426, %f424, %f414, %p68;
	ld.shared.f32 	%f428, [%r185+36];
	sub.f32 	%f429, %f428, %f1;
	ld.shared.f32 	%f430, [%r185+40];
	sub.f32 	%f431, %f430, %f2;
	ld.shared.f32 	%f432, [%r185+44];
	sub.f32 	%f433, %f432, %f3;
	mul.f32 	%f434, %f431, %f431;
	fma.rn.f32 	%f435, %f429, %f429, %f434;
	fma.rn.f32 	%f436, %f433, %f433, %f435;
	setp.eq.s32 	%p69, %r188, -2;
	setp.lt.f32 	%p70, %f436, %f426;
	or.pred  	%p71, %p69, %p70;
	add.s32 	%r193, %r186, 3;
	selp.b32 	%r223, %r193, %r192, %p71;
	selp.f32 	%f478, %f436, %f426, %p71;
	add.s32 	%r228, %r188, 3;
	add.s32 	%r226, %r226, 4;
	setp.ne.s32 	%p72, %r226, %r34;
	@%p72 bra 	$L__BB0_24;
$L__BB0_25:
	setp.eq.s32 	%p73, %r32, 0;
	@%p73 bra 	$L__BB0_30;
	setp.eq.s32 	%p74, %r36, 1;
	@%p74 bra 	$L__BB0_28;
	mov.u32 	%r195, _ZZ10getNearestiiPfiS_S_PiE3buf;
	mad.lo.s32 	%r196, %r228, 12, %r195;
	ld.shared.f32 	%f439, [%r196];
	sub.f32 	%f440, %f439, %f1;
	ld.shared.f32 	%f441, [%r196+4];
	sub.f32 	%f442, %f441, %f2;
	ld.shared.f32 	%f443, [%r196+8];
	sub.f32 	%f444, %f443, %f3;
	mul.f32 	%f445, %f442, %f442;
	fma.rn.f32 	%f446, %f440, %f440, %f445;
	fma.rn.f32 	%f447, %f444, %f444, %f446;
	setp.eq.s32 	%p75, %r228, 0;
	setp.lt.f32 	%p76, %f447, %f478;
	or.pred  	%p77, %p75, %p76;
	add.s32 	%r197, %r228, %r207;
	selp.b32 	%r198, %r197, %r223, %p77;
	selp.f32 	%f449, %f447, %f478, %p77;
	add.s32 	%r199, %r197, %r13;
	ld.shared.f32 	%f451, [%r196+12];
	sub.f32 	%f452, %f451, %f1;
	ld.shared.f32 	%f453, [%r196+16];
	sub.f32 	%f454, %f453, %f2;
	ld.shared.f32 	%f455, [%r196+20];
	sub.f32 	%f456, %f455, %f3;
	mul.f32 	%f457, %f454, %f454;
	fma.rn.f32 	%f458, %f452, %f452, %f457;
	fma.rn.f32 	%f459, %f456, %f456, %f458;
	setp.eq.s32 	%p78, %r199, 0;
	setp.lt.f32 	%p79, %f459, %f449;
	or.pred  	%p80, %p78, %p79;
	add.s32 	%r200, %r197, 1;
	selp.b32 	%r223, %r200, %r198, %p80;
	selp.f32 	%f478, %f459, %f449, %p80;
	add.s32 	%r228, %r199, 1;
$L__BB0_28:
	setp.eq.s32 	%p81, %r35, 0;
	@%p81 bra 	$L__BB0_30;
	mov.u32 	%r201, _ZZ10getNearestiiPfiS_S_PiE3buf;
	mad.lo.s32 	%r202, %r228, 12, %r201;
	ld.shared.f32 	%f461, [%r202];
	sub.f32 	%f462, %f461, %f1;
	ld.shared.f32 	%f463, [%r202+4];
	sub.f32 	%f464, %f463, %f2;
	ld.shared.f32 	%f465, [%r202+8];
	sub.f32 	%f466, %f465, %f3;
	mul.f32 	%f467, %f464, %f464;
	fma.rn.f32 	%f468, %f462, %f462, %f467;
	fma.rn.f32 	%f469, %f466, %f466, %f468;
	setp.eq.s32 	%p82, %r228, 0;
	setp.lt.f32 	%p83, %f469, %f478;
	or.pred  	%p84, %p82, %p83;
	add.s32 	%r203, %r228, %r207;
	selp.b32 	%r223, %r203, %r223, %p84;
	selp.f32 	%f478, %f469, %f478, %p84;
$L__BB0_30:
	setp.eq.s32 	%p85, %r207, 0;
	mul.wide.s32 	%rd14, %r38, 4;
	add.s64 	%rd5, %rd2, %rd14;
	@%p85 bra 	$L__BB0_32;
	ld.global.f32 	%f471, [%rd5];
	setp.leu.f32 	%p86, %f471, %f478;
	@%p86 bra 	$L__BB0_33;
$L__BB0_32:
	st.global.f32 	[%rd5], %f478;
	mul.wide.s32 	%rd15, %r38, 4;
	add.s64 	%rd16, %rd3, %rd15;
	st.global.u32 	[%rd16], %r223;
$L__BB0_33:
	add.s32 	%r211, %r211, %r5;
	setp.lt.s32 	%p87, %r211, %r79;
	@%p87 bra 	$L__BB0_9;
$L__BB0_34:
	bar.sync 	0;
	setp.lt.s32 	%p88, %r11, %r80;
	mad.lo.s32 	%r206, %r206, 513, %r13;
	mov.u32 	%r207, %r11;
	@%p88 bra 	$L__BB0_4;
$L__BB0_35:
	mov.u32 	%r204, %nctaid.x;
	add.s32 	%r205, %r205, %r204;
	setp.lt.s32 	%p89, %r205, %r78;
	@%p89 bra 	$L__BB0_2;
$L__BB0_36:
	ret;

}


// ===== COMPILED SASS (sm_100) =====

	.target	sm_100

	.elftype	@"ET_EXEC"


//--------------------- .note.nv.tkinfo           --------------------------
	.section	.note.nv.tkinfo,"",@"SHT_NOTE"
	.sectionflags	@"SHF_NOTE_NV_TKINFO"
	.tkinfo
        /*0018*/ 	.word	0x00000002
        /*0030*/ 	.string	""
        /*0030*/ 	.string	"ptxas"
        /*0030*/ 	.string	"Cuda compilation tools, release 13.0, V13.0.88"
        /*0030*/ 	.string	"Build cuda_13.0.r13.0/compiler.36424714_0"
        /*0030*/ 	.string	"-arch sm_100 -m 64 "



//--------------------- .note.nv.cuinfo           --------------------------
	.section	.note.nv.cuinfo,"",@"SHT_NOTE"
	.sectionflags	@"SHF_NOTE_NV_CUINFO"
        /*0018*/ 	.short	0x0002
        /*001a*/ 	.short	0x0064
        /*001c*/ 	.short	0x0082
	.zero		2


//--------------------- .nv.info                  --------------------------
	.section	.nv.info,"",@"SHT_CUDA_INFO"
	.align	4


	//----- nvinfo : EIATTR_REGCOUNT
	.align		4
        /*0000*/ 	.byte	0x04, 0x2f
        /*0002*/ 	.short	(.L_1 - .L_0)
	.align		4
.L_0:
        /*0004*/ 	.word	index@(_Z10getNearestiiPfiS_S_Pi)
        /*0008*/ 	.word	0x00000027


	//----- nvinfo : EIATTR_FRAME_SIZE
	.align		4
.L_1:
        /*000c*/ 	.byte	0x04, 0x11
        /*000e*/ 	.short	(.L_3 - .L_2)
	.align		4
.L_2:
        /*0010*/ 	.word	index@(_Z10getNearestiiPfiS_S_Pi)
        /*0014*/ 	.word	0x00000000


	//----- nvinfo : EIATTR_MIN_STACK_SIZE
	.align		4
.L_3:
        /*0018*/ 	.byte	0x04, 0x12
        /*001a*/ 	.short	(.L_5 - .L_4)
	.align		4
.L_4:
        /*001c*/ 	.word	index@(_Z10getNearestiiPfiS_S_Pi)
        /*0020*/ 	.word	0x00000000
.L_5:


//--------------------- .nv.compat                --------------------------
	.section	.nv.compat,"",@"SHT_CUDA_COMPAT_INFO"
	.align	4
        /*0000*/ 	.byte	0x02, 0x09, 0x00, 0x00, 0x02, 0x02, 0x01, 0x00, 0x02, 0x05, 0x05, 0x00, 0x03, 0x07, 0x01, 0x01
        /*0010*/ 	.byte	0x02, 0x03, 0x00, 0x00, 0x02, 0x06, 0x01, 0x00, 0x04, 0x0b, 0x08, 0x00, 0x09, 0x00, 0x00, 0x00
        /*0020*/ 	.byte	0x00, 0x00, 0x00, 0x00


//--------------------- .nv.info._Z10getNearestiiPfiS_S_Pi --------------------------
	.section	.nv.info._Z10getNearestiiPfiS_S_Pi,"",@"SHT_CUDA_INFO"
	.sectionflags	@""
	.align	4


	//----- nvinfo : EIATTR_CUDA_API_VERSION
	.align		4
        /*0000*/ 	.byte	0x04, 0x37
        /*0002*/ 	.short	(.L_7 - .L_6)
.L_6:
        /*0004*/ 	.word	0x00000082


	//----- nvinfo : EIATTR_KPARAM_INFO
	.align		4
.L_7:
        /*0008*/ 	.byte	0x04, 0x17
        /*000a*/ 	.short	(.L_9 - .L_8)
.L_8:
        /*000c*/ 	.word	0x00000000
        /*0010*/ 	.short	0x0006
        /*0012*/ 	.short	0x0028
        /*0014*/ 	.byte	0x00, 0xf5, 0x21, 0x00


	//----- nvinfo : EIATTR_KPARAM_INFO
	.align		4
.L_9:
        /*0018*/ 	.byte	0x04, 0x17
        /*001a*/ 	.short	(.L_11 - .L_10)
.L_10:
        /*001c*/ 	.word	0x00000000
        /*0020*/ 	.short	0x0005
        /*0022*/ 	.short	0x0020
        /*0024*/ 	.byte	0x00, 0xf5, 0x21, 0x00


	//----- nvinfo : EIATTR_KPARAM_INFO
	.align		4
.L_11:
        /*0028*/ 	.byte	0x04, 0x17
        /*002a*/ 	.short	(.L_13 - .L_12)
.L_12:
        /*002c*/ 	.word	0x00000000
        /*0030*/ 	.short	0x0004
        /*0032*/ 	.short	0x0018
        /*0034*/ 	.byte	0x00, 0xf5, 0x21, 0x00


	//----- nvinfo : EIATTR_KPARAM_INFO
	.align		4
.L_13:
        /*0038*/ 	.byte	0x04, 0x17
        /*003a*/ 	.short	(.L_15 - .L_14)
.L_14:
        /*003c*/ 	.word	0x00000000
        /*0040*/ 	.short	0x0003
        /*0042*/ 	.short	0x0010
        /*0044*/ 	.byte	0x00, 0xf0, 0x11, 0x00


	//----- nvinfo : EIATTR_KPARAM_INFO
	.align		4
.L_15:
        /*0048*/ 	.byte	0x04, 0x17
        /*004a*/ 	.short	(.L_17 - .L_16)
.L_16:
        /*004c*/ 	.word	0x00000000
        /*0050*/ 	.short	0x0002
        /*0052*/ 	.short	0x0008
        /*0054*/ 	.byte	0x00, 0xf5, 0x21, 0x00


	//----- nvinfo : EIATTR_KPARAM_INFO
	.align		4
.L_17:
        /*0058*/ 	.byte	0x04, 0x17
        /*005a*/ 	.short	(.L_19 - .L_18)
.L_18:
        /*005c*/ 	.word	0x00000000
        /*0060*/ 	.short	0x0001
        /*0062*/ 	.short	0x0004
        /*0064*/ 	.byte	0x00, 0xf0, 0x11, 0x00


	//----- nvinfo : EIATTR_KPARAM_INFO
	.align		4
.L_19:
        /*0068*/ 	.byte	0x04, 0x17
        /*006a*/ 	.short	(.L_21 - .L_20)
.L_20:
        /*006c*/ 	.word	0x00000000
        /*0070*/ 	.short	0x0000
        /*0072*/ 	.short	0x0000
        /*0074*/ 	.byte	0x00, 0xf0, 0x11, 0x00


	//----- nvinfo : EIATTR_SPARSE_MMA_MASK
	.align		4
.L_21:
        /*0078*/ 	.byte	0x03, 0x50
        /*007a*/ 	.short	0x0000


	//----- nvinfo : EIATTR_MAXREG_COUNT
	.align		4
        /*007c*/ 	.byte	0x03, 0x1b
        /*007e*/ 	.short	0x00ff


	//----- nvinfo : EIATTR_NUM_BARRIERS
	.align		4
        /*0080*/ 	.byte	0x02, 0x4c
        /*0082*/ 	.byte	0x01
	.zero		1


	//----- nvinfo : EIATTR_MERCURY_ISA_VERSION
	.align		4
        /*0084*/ 	.byte	0x03, 0x5f
        /*0086*/ 	.short	0x0101


	//----- nvinfo : EIATTR_VRC_CTA_INIT_COUNT
	.align		4
        /*0088*/ 	.byte	0x02, 0x4a
	.zero		1
	.zero		1


	//----- nvinfo : EIATTR_EXIT_INSTR_OFFSETS
	.align		4
        /*008c*/ 	.byte	0x04, 0x1c
        /*008e*/ 	.short	(.L_23 - .L_22)


	//   ....[0]....
.L_22:
        /*0090*/ 	.word	0x00000040


	//   ....[1]....
        /*0094*/ 	.word	0x000027f0


	//----- nvinfo : EIATTR_CRS_STACK_SIZE
	.align		4
.L_23:
        /*0098*/ 	.byte	0x04, 0x1e
        /*009a*/ 	.short	(.L_25 - .L_24)
.L_24:
        /*009c*/ 	.word	0x00000000


	//----- nvinfo : EIATTR_CBANK_PARAM_SIZE
	.align		4
.L_25:
        /*00a0*/ 	.byte	0x03, 0x19
        /*00a2*/ 	.short	0x0030


	//----- nvinfo : EIATTR_PARAM_CBANK
	.align		4
        /*00a4*/ 	.byte	0x04, 0x0a
        /*00a6*/ 	.short	(.L_27 - .L_26)
	.align		4
.L_26:
        /*00a8*/ 	.word	index@(.nv.constant0._Z10getNearestiiPfiS_S_Pi)
        /*00ac*/ 	.short	0x0380
        /*00ae*/ 	.short	0x0030


	//----- nvinfo : EIATTR_SW_WAR
	.align		4
.L_27:
        /*00b0*/ 	.byte	0x04, 0x36
        /*00b2*/ 	.short	(.L_29 - .L_28)
.L_28:
        /*00b4*/ 	.word	0x00000008
.L_29:


//--------------------- .nv.callgraph             --------------------------
	.section	.nv.callgraph,"",@"SHT_CUDA_CALLGRAPH"
	.align	4
	.sectionentsize	8
	.align		4
        /*0000*/ 	.word	0x00000000
	.align		4
        /*0004*/ 	.word	0xffffffff
	.align		4
        /*0008*/ 	.word	0x00000000
	.align		4
        /*000c*/ 	.word	0xfffffffe
	.align		4
        /*0010*/ 	.word	0x00000000
	.align		4
        /*0014*/ 	.word	0xfffffffd
	.align		4
        /*0018*/ 	.word	0x00000000
	.align		4
        /*001c*/ 	.word	0xfffffffc


//--------------------- .text._Z10getNearestiiPfiS_S_Pi --------------------------
	.section	.text._Z10getNearestiiPfiS_S_Pi,"ax",@progbits
	.align	128
        .global         _Z10getNearestiiPfiS_S_Pi
        .type           _Z10getNearestiiPfiS_S_Pi,@function
        .size           _Z10getNearestiiPfiS_S_Pi,(.L_x_23 - _Z10getNearestiiPfiS_S_Pi)
        .other          _Z10getNearestiiPfiS_S_Pi,@"STO_CUDA_ENTRY STV_DEFAULT"
_Z10getNearestiiPfiS_S_Pi:
.text._Z10getNearestiiPfiS_S_Pi:
[----:B------:R-:W-:Y:S08]  /*0000*/  LDC R1, c[0x0][0x37c] ;  /* 0x0000df00ff017b82 */ /* 0x000ff00000000800 */
[----:B------:R-:W0:Y:S08]  /*0010*/  S2UR UR6, SR_CTAID.X ;  /* 0x00000000000679c3 */ /* 0x000e300000002500 */
[----:B------:R-:W0:Y:S02]  /*0020*/  LDC R0, c[0x0][0x380] ;  /* 0x0000e000ff007b82 */ /* 0x000e240000000800 */
[----:B0-----:R-:W-:-:S13]  /*0030*/  ISETP.LE.AND P0, PT, R0, UR6, PT ;  /* 0x0000000600007c0c */ /* 0x001fda000bf03270 */
[----:B------:R-:W-:Y:S05]  /*0040*/  @P0 EXIT ;  /* 0x000000000000094d */ /* 0x000fea0003800000 */
[----:B------:R-:W0:Y:S01]  /*0050*/  S2R R29, SR_TID.X ;  /* 0x00000000001d7919 */ /* 0x000e220000002100 */
[----:B------:R-:W1:Y:S01]  /*0060*/  LDCU UR13, c[0x0][0x360] ;  /* 0x00006c00ff0d77ac */ /* 0x000e620008000800 */
[----:B------:R-:W0:Y:S01]  /*0070*/  S2R R0, SR_CTAID.Y ;  /* 0x0000000000007919 */ /* 0x000e220000002600 */
[----:B------:R-:W1:Y:S01]  /*0080*/  LDCU UR7, c[0x0][0x374] ;  /* 0x00006e80ff0777ac */ /* 0x000e620008000800 */
[----:B------:R-:W2:Y:S01]  /*0090*/  LDCU.64 UR14, c[0x0][0x358] ;  /* 0x00006b00ff0e77ac */ /* 0x000ea20008000a00 */
[----:B-1----:R-:W-:Y:S02]  /*00a0*/  UIMAD UR7, UR13, UR7, URZ ;  /* 0x000000070d0772a4 */ /* 0x002fe4000f8e02ff */
[----:B0-2---:R-:W-:-:S10]  /*00b0*/  IMAD R29, R0, UR13, R29 ;  /* 0x0000000d001d7c24 */ /* 0x005fd4000f8e021d */
.L_x_21:
[----:B------:R-:W0:Y:S02]  /*00c0*/  LDCU UR4, c[0x0][0x390] ;  /* 0x00007200ff0477ac */ /* 0x000e240008000800 */
[----:B0-----:R-:W-:-:S09]  /*00d0*/  UISETP.GE.AND UP0, UPT, UR4, 0x1, UPT ;  /* 0x000000010400788c */ /* 0x001fd2000bf06270 */
[----:B-1----:R-:W-:Y:S05]  /*00e0*/  BRA.U !UP0, `(.L_x_0) ;  /* 0x0000002508ac7547 */ /* 0x002fea000b800000 */
[----:B------:R-:W-:Y:S01]  /*00f0*/  UMOV UR4, URZ ;  /* 0x000000ff00047c82 */ /* 0x000fe20008000000 */
[----:B------:R-:W-:-:S05]  /*0100*/  UMOV UR5, URZ ;  /* 0x000000ff00057c82 */ /* 0x000fca0008000000 */
.L_x_20:
[----:B------:R-:W0:Y:S01]  /*0110*/  LDCU UR18, c[0x0][0x390] ;  /* 0x00007200ff1277ac */ /* 0x000e220008000800 */
[----:B-1----:R-:W1:Y:S01]  /*0120*/  S2R R6, SR_TID.X ;  /* 0x0000000000067919 */ /* 0x002e620000002100 */
[----:B------:R-:W-:Y:S01]  /*0130*/  BSSY.RECONVERGENT B0, `(.L_x_1) ;  /* 0x000001b000007945 */ /* 0x000fe20003800200 */
[----:B------:R-:W-:-:S04]  /*0140*/  UIADD3 UR8, UPT, UPT, UR5, 0x200, URZ ;  /* 0x0000020005087890 */ /* 0x000fc8000fffe0ff */
[----:B0-----:R-:W-:-:S04]  /*0150*/  UISETP.LT.AND UP0, UPT, UR8, UR18, UPT ;  /* 0x000000120800728c */ /* 0x001fc8000bf01270 */
[----:B------:R-:W-:-:S03]  /*0160*/  USEL UR10, UR8, UR18, UP0 ;  /* 0x00000012080a7287 */ /* 0x000fc60008000000 */
[----:B------:R-:W-:Y:S01]  /*0170*/  UMOV UR8, 0xfffffe00 ;  /* 0xfffffe0000087882 */ /* 0x000fe20000000000 */
[----:B------:R-:W-:Y:S02]  /*0180*/  UIADD3 UR17, UPT, UPT, UR10, -UR5, URZ ;  /* 0x800000050a117290 */ /* 0x000fe4000fffe0ff */
[----:B------:R-:W-:Y:S02]  /*0190*/  UIMAD UR11, UR4, UR8, 0x1 ;  /* 0x00000001040b74a4 */ /* 0x000fe4000f8e0208 */
[----:B------:R-:W-:-:S06]  /*01a0*/  UIMAD UR16, UR17, 0x3, URZ ;  /* 0x00000003111078a4 */ /* 0x000fcc000f8e02ff */
[----:B-1----:R-:W-:-:S13]  /*01b0*/  ISETP.GE.AND P0, PT, R6, UR16, PT ;  /* 0x0000001006007c0c */ /* 0x002fda000bf06270 */
[----:B------:R-:W-:Y:S05]  /*01c0*/  @P0 BRA `(.L_x_2) ;  /* 0x0000000000440947 */ /* 0x000fea0003800000 */
[----:B------:R-:W0:Y:S01]  /*01d0*/  S2UR UR9, SR_CgaCtaId ;  /* 0x00000000000979c3 */ /* 0x000e220000008800 */
[----:B------:R-:W-:Y:S01]  /*01e0*/  UIMAD UR12, UR6, UR18, UR5 ;  /* 0x00000012060c72a4 */ /* 0x000fe2000f8e0205 */
[----:B------:R-:W-:-:S05]  /*01f0*/  UMOV UR8, 0x400 ;  /* 0x0000040000087882 */ /* 0x000fca0000000000 */
[----:B------:R-:W-:Y:S01]  /*0200*/  MOV R7, UR12 ;  /* 0x0000000c00077c02 */ /* 0x000fe20008000f00 */
[----:B------:R-:W1:Y:S04]  /*0210*/  LDC.64 R4, c[0x0][0x398] ;  /* 0x0000e600ff047b82 */ /* 0x000e680000000a00 */
[----:B------:R-:W-:Y:S01]  /*0220*/  IMAD R7, R7, 0x3, R6 ;  /* 0x0000000307077824 */ /* 0x000fe200078e0206 */
[----:B0-----:R-:W-:-:S06]  /*0230*/  ULEA UR8, UR9, UR8, 0x18 ;  /* 0x0000000809087291 */ /* 0x001fcc000f8ec0ff */
[----:B------:R-:W-:-:S07]  /*0240*/  LEA R0, R6, UR8, 0x2 ;  /* 0x0000000806007c11 */ /* 0x000fce000f8e10ff */
.L_x_3:
[----:B-1----:R-:W-:-:S06]  /*0250*/  IMAD.WIDE R2, R7, 0x4, R4 ;  /* 0x0000000407027825 */ /* 0x002fcc00078e0204 */
[----:B------:R-:W2:Y:S01]  /*0260*/  LDG.E R3, desc[UR14][R2.64] ;  /* 0x0000000e02037981 */ /* 0x000ea2000c1e1900 */
[----:B------:R-:W-:Y:S02]  /*0270*/  IADD3 R6, PT, PT, R6, UR13, RZ ;  /* 0x0000000d06067c10 */ /* 0x000fe4000fffe0ff */
[----:B------:R-:W-:Y:S02]  /*0280*/  MOV R9, UR13 ;  /* 0x0000000d00097c02 */ /* 0x000fe40008000f00 */
[----:B------:R-:W-:Y:S02]  /*0290*/  ISETP.GE.AND P0, PT, R6, UR16, PT ;  /* 0x0000001006007c0c */ /* 0x000fe4000bf06270 */
[----:B------:R-:W-:Y:S01]  /*02a0*/  IADD3 R7, PT, PT, R7, UR13, RZ ;  /* 0x0000000d07077c10 */ /* 0x000fe2000fffe0ff */
[----:B--2---:R0:W-:Y:S02]  /*02b0*/  STS [R0], R3 ;  /* 0x0000000300007388 */ /* 0x0041e40000000800 */
[----:B0-----:R-:W-:-:S08]  /*02c0*/  LEA R0, R9, R0, 0x2 ;  /* 0x0000000009007211 */ /* 0x001fd000078e10ff */
[----:B------:R-:W-:Y:S05]  /*02d0*/  @!P0 BRA `(.L_x_3) ;  /* 0xfffffffc00dc8947 */ /* 0x000fea000383ffff */
.L_x_2:
[----:B------:R-:W-:Y:S05]  /*02e0*/  BSYNC.RECONVERGENT B0 ;  /* 0x0000000000007941 */ /* 0x000fea0003800200 */
.L_x_1:
[----:B------:R-:W0:Y:S01]  /*02f0*/  LDCU UR8, c[0x0][0x384] ;  /* 0x00007080ff0877ac */ /* 0x000e220008000800 */
[----:B------:R-:W-:Y:S01]  /*0300*/  BSSY.RECONVERGENT B0, `(.L_x_4) ;  /* 0x0000243000007945 */ /* 0x000fe20003800200 */
[----:B------:R-:W-:Y:S02]  /*0310*/  UIADD3 UR9, UPT, UPT, UR10, UR11, URZ ;  /* 0x0000000b0a097290 */ /* 0x000fe4000fffe0ff */
[----:B------:R-:W-:-:S04]  /*0320*/  ULOP3.LUT UR12, UR10, 0x3, URZ, 0xc0, !UPT ;  /* 0x000000030a0c7892 */ /* 0x000fc8000f8ec0ff */
[----:B------:R-:W-:Y:S01]  /*0330*/  UIADD3 UR16, UPT, UPT, UR9, -UR12, URZ ;  /* 0x8000000c09107290 */ /* 0x000fe2000fffe0ff */
[----:B------:R-:W-:Y:S01]  /*0340*/  BAR.SYNC.DEFER_BLOCKING 0x0 ;  /* 0x0000000000007b1d */ /* 0x000fe20000010000 */
[----:B0-----:R-:W-:Y:S02]  /*0350*/  ISETP.GE.AND P0, PT, R29, UR8, PT ;  /* 0x000000081d007c0c */ /* 0x001fe4000bf06270 */
[----:B------:R-:W-:-:S11]  /*0360*/  UIADD3 UR8, UPT, UPT, UR16, -0x2, URZ ;  /* 0xfffffffe10087890 */ /* 0x000fd6000fffe0ff */
[----:B------:R-:W-:Y:S05]  /*0370*/  @P0 BRA `(.L_x_5) ;  /* 0x0000002000ec0947 */ /* 0x000fea0003800000 */
[----:B------:R-:W-:Y:S02]  /*0380*/  MOV R27, UR16 ;  /* 0x00000010001b7c02 */ /* 0x000fe40008000f00 */
[----:B------:R-:W-:Y:S02]  /*0390*/  MOV R0, UR9 ;  /* 0x0000000900007c02 */ /* 0x000fe40008000f00 */
[----:B------:R-:W-:Y:S02]  /*03a0*/  MOV R26, UR12 ;  /* 0x0000000c001a7c02 */ /* 0x000fe40008000f00 */
[----:B------:R-:W-:Y:S02]  /*03b0*/  VIADDMNMX R27, R0, 0xffffffff, R27, !PT ;  /* 0xffffffff001b7846 */ /* 0x000fe4000780011b */
[----:B------:R-:W-:Y:S02]  /*03c0*/  MOV R24, UR8 ;  /* 0x0000000800187c02 */ /* 0x000fe40008000f00 */
[----:B------:R-:W-:-:S02]  /*03d0*/  IADD3 R26, PT, PT, R26, UR5, R27 ;  /* 0x000000051a1a7c10 */ /* 0x000fc4000fffe01b */
[----:B------:R-:W-:Y:S02]  /*03e0*/  LOP3.LUT R2, R27, 0x3, RZ, 0xc0, !PT ;  /* 0x000000031b027812 */ /* 0x000fe400078ec0ff */
[----:B------:R-:W-:Y:S02]  /*03f0*/  IADD3 R0, PT, PT, -R26, UR10, RZ ;  /* 0x0000000a1a007c10 */ /* 0x000fe4000fffe1ff */
[----:B------:R-:W-:Y:S02]  /*0400*/  LOP3.LUT R25, RZ, UR12, RZ, 0x33, !PT ;  /* 0x0000000cff197c12 */ /* 0x000fe4000f8e33ff */
[----:B------:R-:W-:Y:S02]  /*0410*/  MOV R7, UR17 ;  /* 0x0000001100077c02 */ /* 0x000fe40008000f00 */
[----:B------:R-:W-:Y:S02]  /*0420*/  LEA.HI R24, R24, 0x1, RZ, 0x1e ;  /* 0x0000000118187811 */ /* 0x000fe400078ff0ff */
[----:B------:R-:W-:-:S02]  /*0430*/  IADD3 R26, PT, PT, R26, -UR10, RZ ;  /* 0x8000000a1a1a7c10 */ /* 0x000fc4000fffe0ff */
[----:B------:R-:W-:Y:S02]  /*0440*/  ISETP.NE.AND P3, PT, R2, 0x1, PT ;  /* 0x000000010200780c */ /* 0x000fe40003f65270 */
[----:B------:R-:W-:Y:S02]  /*0450*/  ISETP.GT.U32.AND P4, PT, R0, -0x4, PT ;  /* 0xfffffffc0000780c */ /* 0x000fe40003f84070 */
[----:B------:R-:W-:Y:S02]  /*0460*/  MOV R28, R29 ;  /* 0x0000001d001c7202 */ /* 0x000fe40000000f00 */
[----:B------:R-:W-:Y:S02]  /*0470*/  IADD3 R25, PT, PT, R25, UR10, RZ ;  /* 0x0000000a19197c10 */ /* 0x000fe4000fffe0ff */
[----:B------:R-:W-:Y:S02]  /*0480*/  IADD3 R7, PT, PT, R7, -UR12, RZ ;  /* 0x8000000c07077c10 */ /* 0x000fe4000fffe0ff */
[----:B------:R-:W-:-:S02]  /*0490*/  LOP3.LUT R6, R24, 0x7ffffffc, RZ, 0xc0, !PT ;  /* 0x7ffffffc18067812 */ /* 0x000fc400078ec0ff */
[----:B------:R-:W-:-:S07]  /*04a0*/  LOP3.LUT R5, R26, 0xfffffffc, RZ, 0xc0, !PT ;  /* 0xfffffffc1a057812 */ /* 0x000fce00078ec0ff */
.L_x_19:
[----:B------:R-:W0:Y:S08]  /*04b0*/  LDC R11, c[0x0][0x384] ;  /* 0x0000e100ff0b7b82 */ /* 0x000e300000000800 */
[----:B-1----:R-:W1:Y:S01]  /*04c0*/  LDC.64 R8, c[0x0][0x388] ;  /* 0x0000e200ff087b82 */ /* 0x002e620000000a00 */
[----:B0-----:R-:W-:-:S05]  /*04d0*/  IMAD R0, R11, UR6, R28 ;  /* 0x000000060b007c24 */ /* 0x001fca000f8e021c */
[----:B------:R-:W-:-:S05]  /*04e0*/  LEA R3, R0, R0, 0x1 ;  /* 0x0000000000037211 */ /* 0x000fca00078e08ff */
[----:B-1----:R-:W-:-:S05]  /*04f0*/  IMAD.WIDE R8, R3, 0x4, R8 ;  /* 0x0000000403087825 */ /* 0x002fca00078e0208 */
[----:B------:R0:W5:Y:S04]  /*0500*/  LDG.E R2, desc[UR14][R8.64] ;  /* 0x0000000e08027981 */ /* 0x000168000c1e1900 */
[----:B------:R0:W5:Y:S04]  /*0510*/  LDG.E R3, desc[UR14][R8.64+0x4] ;  /* 0x0000040e08037981 */ /* 0x000168000c1e1900 */
[----:B------:R0:W5:Y:S01]  /*0520*/  LDG.E R4, desc[UR14][R8.64+0x8] ;  /* 0x0000080e08047981 */ /* 0x000162000c1e1900 */
[----:B------:R-:W-:Y:S02]  /*0530*/  ISETP.NE.AND P0, PT, R7, 0x200, PT ;  /* 0x000002000700780c */ /* 0x000fe40003f05270 */
[----:B------:R-:W-:-:S04]  /*0540*/  IADD3 R28, PT, PT, R28, UR7, RZ ;  /* 0x000000071c1c7c10 */ /* 0x000fc8000fffe0ff */
[----:B------:R-:W-:-:S07]  /*0550*/  ISETP.GE.AND P5, PT, R28, R11, PT ;  /* 0x0000000b1c00720c */ /* 0x000fce0003fa6270 */
[----:B0-----:R-:W-:Y:S06]  /*0560*/  @P0 BRA `(.L_x_6) ;  /* 0x0000000400680947 */ /* 0x001fec0003800000 */
[----:B------:R-:W0:Y:S01]  /*0570*/  S2R R9, SR_CgaCtaId ;  /* 0x0000000000097919 */ /* 0x000e220000008800 */
[----:B------:R-:W-:Y:S01]  /*0580*/  MOV R30, 0x400 ;  /* 0x00000400001e7802 */ /* 0x000fe20000000f00 */
[----:B------:R-:W-:Y:S01]  /*0590*/  HFMA2 R31, -RZ, RZ, 0, 0 ;  /* 0x00000000ff1f7431 */ /* 0x000fe200000001ff */
[----:B------:R-:W-:Y:S02]  /*05a0*/  CS2R R32, SRZ ;  /* 0x0000000000207805 */ /* 0x000fe4000001ff00 */
[----:B0-----:R-:W-:-:S07]  /*05b0*/  LEA R30, R9, R30, 0x18 ;  /* 0x0000001e091e7211 */ /* 0x001fce00078ec0ff */
.L_x_7:
[----:B------:R-:W-:-:S05]  /*05c0*/  IMAD R34, R33, 0xc, R30 ;  /* 0x0000000c21227824 */ /* 0x000fca00078e021e */
[----:B------:R-:W0:Y:S04]  /*05d0*/  LDS.128 R12, [R34] ;  /* 0x00000000220c7984 */ /* 0x000e280000000c00 */
[----:B------:R-:W1:Y:S04]  /*05e0*/  LDS.128 R16, [R34+0x10] ;  /* 0x0000100022107984 */ /* 0x000e680000000c00 */
[----:B------:R-:W2:Y:S01]  /*05f0*/  LDS.128 R8, [R34+0x20] ;  /* 0x0000200022087984 */ /* 0x000ea20000000c00 */
[----:B0----5:R-:W-:Y:S01]  /*0600*/  FADD R13, -R3, R13 ;  /* 0x0000000d030d7221 */ /* 0x021fe20000000100 */
[----:B------:R-:W-:Y:S01]  /*0610*/  FADD R12, -R2, R12 ;  /* 0x0000000c020c7221 */ /* 0x000fe20000000100 */
[----:B------:R-:W-:-:S02]  /*0620*/  FADD R14, -R4, R14 ;  /* 0x0000000e040e7221 */ /* 0x000fc40000000100 */
[----:B------:R-:W-:Y:S01]  /*0630*/  FMUL R13, R13, R13 ;  /* 0x0000000d0d0d7220 */ /* 0x000fe20000400000 */
[C---:B-1----:R-:W-:Y:S01]  /*0640*/  FADD R19, -R3.reuse, R19 ;  /* 0x0000001303137221 */ /* 0x042fe20000000100 */
[----:B------:R-:W-:Y:S01]  /*0650*/  FADD R18, -R2, R18 ;  /* 0x0000001202127221 */ /* 0x000fe20000000100 */
[----:B------:R-:W-:Y:S01]  /*0660*/  FADD R17, -R4, R17 ;  /* 0x0000001104117221 */ /* 0x000fe20000000100 */
[----:B------:R-:W-:Y:S01]  /*0670*/  FFMA R13, R12, R12, R13 ;  /* 0x0000000c0c0d7223 */ /* 0x000fe2000000000d */
[----:B------:R-:W-:Y:S01]  /*0680*/  FADD R12, -R3, R16 ;  /* 0x00000010030c7221 */ /* 0x000fe20000000100 */
[----:B------:R-:W-:Y:S01]  /*0690*/  FADD R16, -R2, R15 ;  /* 0x0000000f02107221 */ /* 0x000fe20000000100 */
[----:B------:R-:W-:Y:S01]  /*06a0*/  FMUL R19, R19, R19 ;  /* 0x0000001313137220 */ /* 0x000fe20000400000 */
[----:B------:R-:W-:Y:S01]  /*06b0*/  FFMA R21, R14, R14, R13 ;  /* 0x0000000e0e157223 */ /* 0x000fe2000000000d */
[----:B------:R-:W-:Y:S01]  /*06c0*/  FMUL R23, R12, R12 ;  /* 0x0000000c0c177220 */ /* 0x000fe20000400000 */
[----:B--2---:R-:W-:Y:S01]  /*06d0*/  FADD R22, -R3, R10 ;  /* 0x0000000a03167221 */ /* 0x004fe20000000100 */
[----:B------:R-:W0:Y:S01]  /*06e0*/  LDS.128 R12, [R34+0x30] ;  /* 0x00003000220c7984 */ /* 0x000e220000000c00 */
[----:B------:R-:W-:Y:S01]  /*06f0*/  FADD R10, -R2, R9 ;  /* 0x00000009020a7221 */ /* 0x000fe20000000100 */
[----:B------:R-:W-:Y:S01]  /*0700*/  FSETP.GEU.AND P0, PT, R21, R32, PT ;  /* 0x000000201500720b */ /* 0x000fe20003f0e000 */
[----:B------:R-:W-:Y:S01]  /*0710*/  FFMA R16, R16, R16, R23 ;  /* 0x0000001010107223 */ /* 0x000fe20000000017 */
[----:B------:R-:W-:Y:S01]  /*0720*/  FMUL R23, R22, R22 ;  /* 0x0000001616177220 */ /* 0x000fe20000400000 */
[----:B------:R-:W-:Y:S01]  /*0730*/  FADD R35, -R4, R8 ;  /* 0x0000000804237221 */ /* 0x000fe20000000100 */
[----:B------:R-:W-:Y:S01]  /*0740*/  ISETP.EQ.OR P0, PT, R33, RZ, !P0 ;  /* 0x000000ff2100720c */ /* 0x000fe20004702670 */
[----:B------:R-:W-:Y:S01]  /*0750*/  FFMA R20, R17, R17, R16 ;  /* 0x0000001111147223 */ /* 0x000fe20000000010 */
[----:B------:R-:W-:Y:S01]  /*0760*/  FFMA R10, R10, R10, R23 ;  /* 0x0000000a0a0a7223 */ /* 0x000fe20000000017 */
[----:B------:R-:W-:Y:S01]  /*0770*/  FADD R11, -R4, R11 ;  /* 0x0000000b040b7221 */ /* 0x000fe20000000100 */
[----:B------:R-:W-:Y:S01]  /*0780*/  FSEL R21, R21, R32, P0 ;  /* 0x0000002015157208 */ /* 0x000fe20000000000 */
[----:B------:R-:W-:-:S02]  /*0790*/  FFMA R32, R18, R18, R19 ;  /* 0x0000001212207223 */ /* 0x000fc40000000013 */
[----:B------:R-:W1:Y:S01]  /*07a0*/  LDS.128 R16, [R34+0x40] ;  /* 0x0000400022107984 */ /* 0x000e620000000c00 */
[C---:B------:R-:W-:Y:S01]  /*07b0*/  FSETP.GEU.AND P6, PT, R20.reuse, R21, PT ;  /* 0x000000151400720b */ /* 0x040fe20003fce000 */
[----:B------:R-:W-:Y:S01]  /*07c0*/  FFMA R32, R35, R35, R32 ;  /* 0x0000002323207223 */ /* 0x000fe20000000020 */
[----:B------:R-:W-:Y:S01]  /*07d0*/  FFMA R11, R11, R11, R10 ;  /* 0x0000000b0b0b7223 */ /* 0x000fe2000000000a */
[----:B------:R-:W-:Y:S02]  /*07e0*/  IADD3 R10, PT, PT, R33, UR5, RZ ;  /* 0x00000005210a7c10 */ /* 0x000fe4000fffe0ff */
[----:B------:R-:W-:Y:S02]  /*07f0*/  FSEL R9, R20, R21, !P6 ;  /* 0x0000001514097208 */ /* 0x000fe40007000000 */
[----:B------:R-:W2:Y:S01]  /*0800*/  LDS.128 R20, [R34+0x50] ;  /* 0x0000500022147984 */ /* 0x000ea20000000c00 */
[----:B------:R-:W-:Y:S02]  /*0810*/  SEL R31, R10, R31, P0 ;  /* 0x0000001f0a1f7207 */ /* 0x000fe40000000000 */
[----:B------:R-:W-:-:S02]  /*0820*/  FSETP.GEU.AND P2, PT, R32, R9, PT ;  /* 0x000000092000720b */ /* 0x000fc40003f4e000 */
[----:B------:R-:W-:Y:S02]  /*0830*/  IADD3 R33, PT, PT, R33, 0x8, RZ ;  /* 0x0000000821217810 */ /* 0x000fe40007ffe0ff */
[----:B------:R-:W-:Y:S02]  /*0840*/  FSEL R8, R32, R9, !P2 ;  /* 0x0000000920087208 */ /* 0x000fe40005000000 */
[----:B------:R-:W-:Y:S02]  /*0850*/  @!P6 IADD3 R31, PT, PT, R10, 0x1, RZ ;  /* 0x000000010a1fe810 */ /* 0x000fe40007ffe0ff */
[----:B------:R-:W-:-:S04]  /*0860*/  FSETP.GEU.AND P1, PT, R11, R8, PT ;  /* 0x000000080b00720b */ /* 0x000fc80003f2e000 */
[----:B------:R-:W-:Y:S02]  /*0870*/  FSEL R8, R11, R8, !P1 ;  /* 0x000000080b087208 */ /* 0x000fe40004800000 */
[----:B------:R-:W-:Y:S01]  /*0880*/  @!P2 IADD3 R31, PT, PT, R10, 0x2, RZ ;  /* 0x000000020a1fa810 */ /* 0x000fe20007ffe0ff */
[----:B0-----:R-:W-:Y:S01]  /*0890*/  FADD R13, -R3, R13 ;  /* 0x0000000d030d7221 */ /* 0x001fe20000000100 */
[----:B------:R-:W-:Y:S01]  /*08a0*/  FADD R12, -R2, R12 ;  /* 0x0000000c020c7221 */ /* 0x000fe20000000100 */
[----:B------:R-:W-:Y:S01]  /*08b0*/  FADD R14, -R4, R14 ;  /* 0x0000000e040e7221 */ /* 0x000fe20000000100 */
[----:B------:R-:W-:Y:S01]  /*08c0*/  FADD R15, -R2, R15 ;  /* 0x0000000f020f7221 */ /* 0x000fe20000000100 */
[----:B------:R-:W-:Y:S02]  /*08d0*/  FMUL R13, R13, R13 ;  /* 0x0000000d0d0d7220 */ /* 0x000fe40000400000 */
[----:B------:R-:W-:Y:S02]  /*08e0*/  @!P1 IADD3 R31, PT, PT, R10, 0x3, RZ ;  /* 0x000000030a1f9810 */ /* 0x000fe40007ffe0ff */
[----:B------:R-:W-:-:S04]  /*08f0*/  FFMA R13, R12, R12, R13 ;  /* 0x0000000c0c0d7223 */ /* 0x000fc8000000000d */
[----:B------:R-:W-:Y:S01]  /*0900*/  FFMA R13, R14, R14, R13 ;  /* 0x0000000e0e0d7223 */ /* 0x000fe2000000000d */
[C---:B-1----:R-:W-:Y:S01]  /*0910*/  FADD R16, -R3.reuse, R16 ;  /* 0x0000001003107221 */ /* 0x042fe20000000100 */
[----:B------:R-:W-:Y:S01]  /*0920*/  FADD R17, -R4, R17 ;  /* 0x0000001104117221 */ /* 0x000fe20000000100 */
[----:B------:R-:W-:Y:S01]  /*0930*/  FADD R19, -R3, R19 ;  /* 0x0000001303137221 */ /* 0x000fe20000000100 */
[----:B------:R-:W-:Y:S01]  /*0940*/  FADD R18, -R2, R18 ;  /* 0x0000001202127221 */ /* 0x000fe20000000100 */
[----:B------:R-:W-:Y:S01]  /*0950*/  FMUL R16, R16, R16 ;  /* 0x0000001010107220 */ /* 0x000fe20000400000 */
[-C--:B------:R-:W-:Y:S01]  /*0960*/  FSETP.GEU.AND P0, PT, R13, R8.reuse, PT ;  /* 0x000000080d00720b */ /* 0x080fe20003f0e000 */
[----:B------:R-:W-:Y:S02]  /*0970*/  FMUL R19, R19, R19 ;  /* 0x0000001313137220 */ /* 0x000fe40000400000 */
[----:B------:R-:W-:Y:S01]  /*0980*/  FFMA R16, R15, R15, R16 ;  /* 0x0000000f0f107223 */ /* 0x000fe20000000010 */
[----:B------:R-:W-:Y:S01]  /*0990*/  FSEL R8, R13, R8, !P0 ;  /* 0x000000080d087208 */ /* 0x000fe20004000000 */
[----:B------:R-:W-:Y:S01]  /*09a0*/  FFMA R19, R18, R18, R19 ;  /* 0x0000001212137223 */ /* 0x000fe20000000013 */
[----:B--2---:R-:W-:Y:S01]  /*09b0*/  FADD R20, -R4, R20 ;  /* 0x0000001404147221 */ /* 0x004fe20000000100 */
[----:B------:R-:W-:Y:S01]  /*09c0*/  FFMA R17, R17, R17, R16 ;  /* 0x0000001111117223 */ /* 0x000fe20000000010 */
[----:B------:R-:W-:Y:S01]  /*09d0*/  FADD R22, -R3, R22 ;  /* 0x0000001603167221 */ /* 0x000fe20000000100 */
[----:B------:R-:W-:Y:S01]  /*09e0*/  FADD R21, -R2, R21 ;  /* 0x0000001502157221 */ /* 0x000fe20000000100 */
[----:B------:R-:W-:Y:S01]  /*09f0*/  FFMA R19, R20, R20, R19 ;  /* 0x0000001414137223 */ /* 0x000fe20000000013 */
[----:B------:R-:W-:Y:S01]  /*0a00*/  FADD R23, -R4, R23 ;  /* 0x0000001704177221 */ /* 0x000fe20000000100 */
[----:B------:R-:W-:Y:S01]  /*0a10*/  FSETP.GEU.AND P6, PT, R17, R8, PT ;  /* 0x000000081100720b */ /* 0x000fe20003fce000 */
[----:B------:R-:W-:Y:S01]  /*0a20*/  FMUL R22, R22, R22 ;  /* 0x0000001616167220 */ /* 0x000fe20000400000 */
[----:B------:R-:W-:-:S02]  /*0a30*/  @!P0 IADD3 R31, PT, PT, R10, 0x4, RZ ;  /* 0x000000040a1f8810 */ /* 0x000fc40007ffe0ff */
[----:B------:R-:W-:Y:S01]  /*0a40*/  FSEL R8, R17, R8, !P6 ;  /* 0x0000000811087208 */ /* 0x000fe20007000000 */
[----:B------:R-:W-:Y:S01]  /*0a50*/  FFMA R22, R21, R21, R22 ;  /* 0x0000001515167223 */ /* 0x000fe20000000016 */
[----:B------:R-:W-:Y:S02]  /*0a60*/  ISETP.GE.U32.AND P0, PT, R33, 0x200, PT ;  /* 0x000002002100780c */ /* 0x000fe40003f06070 */
[----:B------:R-:W-:Y:S01]  /*0a70*/  FSETP.GEU.AND P2, PT, R19, R8, PT ;  /* 0x000000081300720b */ /* 0x000fe20003f4e000 */
[----:B------:R-:W-:-:S03]  /*0a80*/  FFMA R23, R23, R23, R22 ;  /* 0x0000001717177223 */ /* 0x000fc60000000016 */
[----:B------:R-:W-:Y:S02]  /*0a90*/  FSEL R8, R19, R8, !P2 ;  /* 0x0000000813087208 */ /* 0x000fe40005000000 */
[----:B------:R-:W-:Y:S02]  /*0aa0*/  @!P6 IADD3 R31, PT, PT, R10, 0x5, RZ ;  /* 0x000000050a1fe810 */ /* 0x000fe40007ffe0ff */
[----:B------:R-:W-:-:S04]  /*0ab0*/  FSETP.GEU.AND P1, PT, R23, R8, PT ;  /* 0x000000081700720b */ /* 0x000fc80003f2e000 */
[----:B------:R-:W-:Y:S02]  /*0ac0*/  FSEL R32, R23, R8, !P1 ;  /* 0x0000000817207208 */ /* 0x000fe40004800000 */
[----:B------:R-:W-:-:S07]  /*0ad0*/  @!P2 IADD3 R31, PT, PT, R10, 0x6, RZ ;  /* 0x000000060a1fa810 */ /* 0x000fce0007ffe0ff */
[----:B------:R-:W-:Y:S01]  /*0ae0*/  @!P1 IADD3 R31, PT, PT, R10, 0x7, RZ ;  /* 0x000000070a1f9810 */ /* 0x000fe20007ffe0ff */
[----:B------:R-:W-:Y:S06]  /*0af0*/  @!P0 BRA `(.L_x_7) ;  /* 0xfffffff800b08947 */ /* 0x000fec000383ffff */
[----:B------:R-:W-:Y:S05]  /*0b00*/  BRA `(.L_x_8) ;  /* 0x0000001000e47947 */ /* 0x000fea0003800000 */
.L_x_6:
[----:B------:R-:W-:Y:S01]  /*0b10*/  ISETP.GE.AND P0, PT, R7, 0x1, PT ;  /* 0x000000010700780c */ /* 0x000fe20003f06270 */
[----:B------:R-:W-:Y:S01]  /*0b20*/  HFMA2 R31, -RZ, RZ, 0, 0 ;  /* 0x00000000ff1f7431 */ /* 0x000fe200000001ff */
[----:B------:R-:W-:-:S11]  /*0b30*/  MOV R32, RZ ;  /* 0x000000ff00207202 */ /* 0x000fd60000000f00 */
[----:B------:R-:W-:Y:S05]  /*0b40*/  @!P0 BRA `(.L_x_8) ;  /* 0x0000001000d48947 */ /* 0x000fea0003800000 */
[----:B------:R-:W-:Y:S01]  /*0b50*/  UISETP.GE.U32.AND UP0, UPT, UR8, 0xc, UPT ;  /* 0x0000000c0800788c */ /* 0x000fe2000bf06070 */
[----:B------:R-:W-:Y:S02]  /*0b60*/  LOP3.LUT P1, RZ, R24, 0x3, RZ, 0xc0, !PT ;  /* 0x0000000318ff7812 */ /* 0x000fe4000782c0ff */
[----:B------:R-:W-:Y:S02]  /*0b70*/  CS2R R30, SRZ ;  /* 0x00000000001e7805 */ /* 0x000fe4000001ff00 */
[----:B------:R-:W-:-:S04]  /*0b80*/  MOV R32, RZ ;  /* 0x000000ff00207202 */ /* 0x000fc80000000f00 */
[----:B------:R-:W-:Y:S05]  /*0b90*/  BRA.U !UP0, `(.L_x_9) ;  /* 0x0000000908a47547 */ /* 0x000fea000b800000 */
[----:B------:R-:W0:Y:S01]  /*0ba0*/  S2R R8, SR_CgaCtaId ;  /* 0x0000000000087919 */ /* 0x000e220000008800 */
[----:B------:R-:W-:Y:S01]  /*0bb0*/  MOV R33, 0x400 ;  /* 0x0000040000217802 */ /* 0x000fe20000000f00 */
[----:B------:R-:W-:Y:S01]  /*0bc0*/  HFMA2 R30, -RZ, RZ, 0, 0 ;  /* 0x00000000ff1e7431 */ /* 0x000fe200000001ff */
[----:B------:R-:W-:Y:S02]  /*0bd0*/  MOV R32, RZ ;  /* 0x000000ff00207202 */ /* 0x000fe40000000f00 */
[----:B------:R-:W-:Y:S02]  /*0be0*/  MOV R35, RZ ;  /* 0x000000ff00237202 */ /* 0x000fe40000000f00 */
[----:B0-----:R-:W-:-:S07]  /*0bf0*/  LEA R33, R8, R33, 0x18 ;  /* 0x0000002108217211 */ /* 0x001fce00078ec0ff */
.L_x_10:
[----:B------:R-:W-:Y:S01]  /*0c00*/  IMAD R34, R30, 0xc, R33 ;  /* 0x0000000c1e227824 */ /* 0x000fe200078e0221 */
[----:B------:R-:W-:-:S04]  /*0c10*/  IADD3 R35, PT, PT, R35, 0x4, RZ ;  /* 0x0000000423237810 */ /* 0x000fc80007ffe0ff */
[----:B------:R-:W0:Y:S04]  /*0c20*/  LDS.128 R16, [R34] ;  /* 0x0000000022107984 */ /* 0x000e280000000c00 */
[----:B------:R-:W1:Y:S04]  /*0c30*/  LDS.128 R20, [R34+0x10] ;  /* 0x0000100022147984 */ /* 0x000e680000000c00 */
[----:B------:R-:W2:Y:S04]  /*0c40*/  LDS.128 R8, [R34+0x20] ;  /* 0x0000200022087984 */ /* 0x000ea80000000c00 */
[----:B------:R-:W3:Y:S01]  /*0c50*/  LDS.128 R12, [R34+0x30] ;  /* 0x00003000220c7984 */ /* 0x000ee20000000c00 */
[----:B0----5:R-:W-:Y:S01]  /*0c60*/  FADD R17, -R3, R17 ;  /* 0x0000001103117221 */ /* 0x021fe20000000100 */
[----:B------:R-:W-:Y:S01]  /*0c70*/  FADD R16, -R2, R16 ;  /* 0x0000001002107221 */ /* 0x000fe20000000100 */
[----:B------:R-:W-:Y:S01]  /*0c80*/  FADD R18, -R4, R18 ;  /* 0x0000001204127221 */ /* 0x000fe20000000100 */
[----:B------:R-:W-:Y:S01]  /*0c90*/  FADD R19, -R2, R19 ;  /* 0x0000001302137221 */ /* 0x000fe20000000100 */
[----:B------:R-:W-:Y:S01]  /*0ca0*/  FMUL R17, R17, R17 ;  /* 0x0000001111117220 */ /* 0x000fe20000400000 */
[C---:B-1----:R-:W-:Y:S01]  /*0cb0*/  FADD R20, -R3.reuse, R20 ;  /* 0x0000001403147221 */ /* 0x042fe20000000100 */
[----:B------:R-:W-:Y:S01]  /*0cc0*/  FADD R21, -R4, R21 ;  /* 0x0000001504157221 */ /* 0x000fe20000000100 */
[----:B------:R-:W-:Y:S01]  /*0cd0*/  FADD R23, -R3, R23 ;  /* 0x0000001703177221 */ /* 0x000fe20000000100 */
[----:B------:R-:W-:Y:S01]  /*0ce0*/  FFMA R17, R16, R16, R17 ;  /* 0x0000001010117223 */ /* 0x000fe20000000011 */
[----:B------:R-:W-:Y:S01]  /*0cf0*/  FMUL R20, R20, R20 ;  /* 0x0000001414147220 */ /* 0x000fe20000400000 */
[----:B------:R-:W-:Y:S01]  /*0d00*/  FADD R22, -R2, R22 ;  /* 0x0000001602167221 */ /* 0x000fe20000000100 */
[----:B------:R-:W-:Y:S01]  /*0d10*/  FMUL R23, R23, R23 ;  /* 0x0000001717177220 */ /* 0x000fe20000400000 */
[----:B------:R-:W-:Y:S01]  /*0d20*/  FFMA R17, R18, R18, R17 ;  /* 0x0000001212117223 */ /* 0x000fe20000000011 */
[----:B------:R-:W-:Y:S01]  /*0d30*/  FFMA R20, R19, R19, R20 ;  /* 0x0000001313147223 */ /* 0x000fe20000000014 */
[----:B--2---:R-:W-:Y:S01]  /*0d40*/  FADD R10, -R3, R10 ;  /* 0x0000000a030a7221 */ /* 0x004fe20000000100 */
[----:B------:R-:W-:Y:S01]  /*0d50*/  FFMA R23, R22, R22, R23 ;  /* 0x0000001616177223 */ /* 0x000fe20000000017 */
[----:B------:R-:W-:Y:S01]  /*0d60*/  FADD R8, -R4, R8 ;  /* 0x0000000804087221 */ /* 0x000fe20000000100 */
[----:B------:R-:W-:Y:S01]  /*0d70*/  FSETP.GEU.AND P0, PT, R17, R32, PT ;  /* 0x000000201100720b */ /* 0x000fe20003f0e000 */
[----:B------:R-:W-:Y:S01]  /*0d80*/  FFMA R21, R21, R21, R20 ;  /* 0x0000001515157223 */ /* 0x000fe20000000014 */
[----:B------:R-:W-:Y:S01]  /*0d90*/  FADD R9, -R2, R9 ;  /* 0x0000000902097221 */ /* 0x000fe20000000100 */
[----:B------:R-:W-:Y:S01]  /*0da0*/  FMUL R10, R10, R10 ;  /* 0x0000000a0a0a7220 */ /* 0x000fe20000400000 */
[----:B------:R-:W-:Y:S01]  /*0db0*/  ISETP.EQ.OR P0, PT, R30, RZ, !P0 ;  /* 0x000000ff1e00720c */ /* 0x000fe20004702670 */
[----:B---3--:R-:W-:Y:S01]  /*0dc0*/  FADD R13, -R3, R13 ;  /* 0x0000000d030d7221 */ /* 0x008fe20000000100 */
[C---:B------:R-:W-:Y:S01]  /*0dd0*/  FADD R11, -R4.reuse, R11 ;  /* 0x0000000b040b7221 */ /* 0x040fe20000000100 */
[----:B------:R-:W-:Y:S01]  /*0de0*/  FFMA R10, R9, R9, R10 ;  /* 0x00000009090a7223 */ /* 0x000fe2000000000a */
[----:B------:R-:W-:Y:S01]  /*0df0*/  FSEL R32, R17, R32, P0 ;  /* 0x0000002011207208 */ /* 0x000fe20000000000 */
[----:B------:R-:W-:Y:S01]  /*0e00*/  FMUL R13, R13, R13 ;  /* 0x0000000d0d0d7220 */ /* 0x000fe20000400000 */
[----:B------:R-:W0:Y:S01]  /*0e10*/  LDS.128 R16, [R34+0x40] ;  /* 0x0000400022107984 */ /* 0x000e220000000c00 */
[----:B------:R-:W-:Y:S01]  /*0e20*/  FADD R14, -R4, R14 ;  /* 0x0000000e040e7221 */ /* 0x000fe20000000100 */
[----:B------:R-:W-:Y:S01]  /*0e30*/  FSETP.GEU.AND P6, PT, R21, R32, PT ;  /* 0x000000201500720b */ /* 0x000fe20003fce000 */
[----:B------:R-:W-:-:S03]  /*0e40*/  FADD R15, -R2, R15 ;  /* 0x0000000f020f7221 */ /* 0x000fc60000000100 */
[----:B------:R-:W-:Y:S01]  /*0e50*/  FSEL R32, R21, R32, !P6 ;  /* 0x0000002015207208 */ /* 0x000fe20007000000 */
[----:B------:R-:W-:Y:S01]  /*0e60*/  FFMA R21, R8, R8, R23 ;  /* 0x0000000808157223 */ /* 0x000fe20000000017 */
[----:B------:R-:W-:Y:S01]  /*0e70*/  FADD R8, -R2, R12 ;  /* 0x0000000c02087221 */ /* 0x000fe20000000100 */
[----:B------:R-:W-:-:S03]  /*0e80*/  FFMA R12, R11, R11, R10 ;  /* 0x0000000b0b0c7223 */ /* 0x000fc6000000000a */
[C---:B------:R-:W-:Y:S01]  /*0e90*/  FSETP.GEU.AND P2, PT, R21.reuse, R32, PT ;  /* 0x000000201500720b */ /* 0x040fe20003f4e000 */
[----:B------:R-:W-:Y:S02]  /*0ea0*/  FFMA R13, R8, R8, R13 ;  /* 0x00000008080d7223 */ /* 0x000fe4000000000d */
[----:B------:R-:W1:Y:S01]  /*0eb0*/  LDS.128 R8, [R34+0x50] ;  /* 0x0000500022087984 */ /* 0x000e620000000c00 */
[----:B------:R-:W-:Y:S01]  /*0ec0*/  FSEL R21, R21, R32, !P2 ;  /* 0x0000002015157208 */ /* 0x000fe20005000000 */
[----:B------:R-:W-:Y:S01]  /*0ed0*/  FFMA R13, R14, R14, R13 ;  /* 0x0000000e0e0d7223 */ /* 0x000fe2000000000d */
[C---:B------:R-:W-:Y:S02]  /*0ee0*/  IADD3 R32, PT, PT, R30.reuse, UR5, RZ ;  /* 0x000000051e207c10 */ /* 0x040fe4000fffe0ff */
[----:B------:R-:W-:Y:S02]  /*0ef0*/  IADD3 R30, PT, PT, R30, 0x10, RZ ;  /* 0x000000101e1e7810 */ /* 0x000fe40007ffe0ff */
[----:B------:R-:W-:-:S02]  /*0f00*/  SEL R31, R32, R31, P0 ;  /* 0x0000001f201f7207 */ /* 0x000fc40000000000 */
[-C--:B------:R-:W-:Y:S02]  /*0f10*/  FSETP.GEU.AND P0, PT, R12, R21.reuse, PT ;  /* 0x000000150c00720b */ /* 0x080fe40003f0e000 */
[----:B------:R-:W-:Y:S02]  /*0f20*/  @!P6 IADD3 R31, PT, PT, R32, 0x1, RZ ;  /* 0x00000001201fe810 */ /* 0x000fe40007ffe0ff */
[----:B------:R-:W-:Y:S02]  /*0f30*/  FSEL R12, R12, R21, !P0 ;  /* 0x000000150c0c7208 */ /* 0x000fe40004000000 */
[----:B------:R-:W-:Y:S02]  /*0f40*/  @!P2 IADD3 R31, PT, PT, R32, 0x2, RZ ;  /* 0x00000002201fa810 */ /* 0x000fe40007ffe0ff */
[----:B------:R-:W-:-:S04]  /*0f50*/  FSETP.GEU.AND P6, PT, R13, R12, PT ;  /* 0x0000000c0d00720b */ /* 0x000fc80003fce000 */
[----:B------:R-:W-:Y:S02]  /*0f60*/  FSEL R20, R13, R12, !P6 ;  /* 0x0000000c0d147208 */ /* 0x000fe40007000000 */
[----:B------:R-:W-:Y:S01]  /*0f70*/  @!P0 IADD3 R31, PT, PT, R32, 0x3, RZ ;  /* 0x00000003201f8810 */ /* 0x000fe20007ffe0ff */
[C---:B0-----:R-:W-:Y:S01]  /*0f80*/  FADD R16, -R3.reuse, R16 ;  /* 0x0000001003107221 */ /* 0x041fe20000000100 */
[----:B------:R-:W-:Y:S01]  /*0f90*/  FADD R19, -R3, R19 ;  /* 0x0000001303137221 */ /* 0x000fe20000000100 */
[----:B------:R-:W-:Y:S01]  /*0fa0*/  FADD R17, -R4, R17 ;  /* 0x0000001104117221 */ /* 0x000fe20000000100 */
[----:B------:R-:W-:Y:S01]  /*0fb0*/  FADD R18, -R2, R18 ;  /* 0x0000001202127221 */ /* 0x000fe20000000100 */
[----:B------:R-:W-:Y:S01]  /*0fc0*/  FMUL R16, R16, R16 ;  /* 0x0000001010107220 */ /* 0x000fe20000400000 */
[----:B------:R-:W-:Y:S01]  /*0fd0*/  FMUL R19, R19, R19 ;  /* 0x0000001313137220 */ /* 0x000fe20000400000 */
[----:B------:R-:W-:Y:S02]  /*0fe0*/  @!P6 IADD3 R31, PT, PT, R32, 0x4, RZ ;  /* 0x00000004201fe810 */ /* 0x000fe40007ffe0ff */
[----:B------:R-:W-:Y:S01]  /*0ff0*/  FFMA R16, R15, R15, R16 ;  /* 0x0000000f0f107223 */ /* 0x000fe20000000010 */
[----:B------:R-:W-:Y:S01]  /*1000*/  FFMA R23, R18, R18, R19 ;  /* 0x0000001212177223 */ /* 0x000fe20000000013 */
[----:B------:R-:W0:Y:S02]  /*1010*/  LDS.128 R12, [R34+0x70] ;  /* 0x00007000220c7984 */ /* 0x000e240000000c00 */
[----:B------:R-:W-:-:S02]  /*1020*/  FFMA R21, R17, R17, R16 ;  /* 0x0000001111157223 */ /* 0x000fc40000000010 */
[----:B------:R-:W2:Y:S01]  /*1030*/  LDS.128 R16, [R34+0x60] ;  /* 0x0000600022107984 */ /* 0x000ea20000000c00 */
[----:B-1----:R-:W-:Y:S01]  /*1040*/  FADD R8, -R4, R8 ;  /* 0x0000000804087221 */ /* 0x002fe20000000100 */
[----:B------:R-:W-:Y:S01]  /*1050*/  FADD R10, -R3, R10 ;  /* 0x0000000a030a7221 */ /* 0x000fe20000000100 */
[C---:B------:R-:W-:Y:S01]  /*1060*/  FSETP.GEU.AND P2, PT, R21.reuse, R20, PT ;  /* 0x000000141500720b */ /* 0x040fe20003f4e000 */
[----:B------:R-:W-:Y:S01]  /*1070*/  FADD R9, -R2, R9 ;  /* 0x0000000902097221 */ /* 0x000fe20000000100 */
[----:B------:R-:W-:Y:S01]  /*1080*/  FFMA R8, R8, R8, R23 ;  /* 0x0000000808087223 */ /* 0x000fe20000000017 */
[----:B------:R-:W-:Y:S01]  /*1090*/  FMUL R10, R10, R10 ;  /* 0x0000000a0a0a7220 */ /* 0x000fe20000400000 */
[----:B------:R-:W-:Y:S01]  /*10a0*/  FSEL R21, R21, R20, !P2 ;  /* 0x0000001415157208 */ /* 0x000fe20005000000 */
[----:B------:R-:W-:Y:S02]  /*10b0*/  FADD R11, -R4, R11 ;  /* 0x0000000b040b7221 */ /* 0x000fe40000000100 */
[----:B------:R-:W-:Y:S01]  /*10c0*/  FFMA R10, R9, R9, R10 ;  /* 0x00000009090a7223 */ /* 0x000fe2000000000a */
[----:B------:R-:W-:-:S03]  /*10d0*/  FSETP.GEU.AND P0, PT, R8, R21, PT ;  /* 0x000000150800720b */ /* 0x000fc60003f0e000 */
[----:B------:R-:W-:Y:S01]  /*10e0*/  FFMA R20, R11, R11, R10 ;  /* 0x0000000b0b147223 */ /* 0x000fe2000000000a */
[----:B------:R-:W-:Y:S02]  /*10f0*/  FSEL R21, R8, R21, !P0 ;  /* 0x0000001508157208 */ /* 0x000fe40004000000 */
[----:B------:R-:W1:Y:S01]  /*1100*/  LDS.128 R8, [R34+0x80] ;  /* 0x0000800022087984 */ /* 0x000e620000000c00 */
[----:B------:R-:W-:Y:S02]  /*1110*/  @!P2 IADD3 R31, PT, PT, R32, 0x5, RZ ;  /* 0x00000005201fa810 */ /* 0x000fe40007ffe0ff */
[----:B------:R-:W-:-:S04]  /*1120*/  FSETP.GEU.AND P6, PT, R20, R21, PT ;  /* 0x000000151400720b */ /* 0x000fc80003fce000 */
[----:B------:R-:W-:Y:S02]  /*1130*/  FSEL R20, R20, R21, !P6 ;  /* 0x0000001514147208 */ /* 0x000fe40007000000 */
[----:B------:R-:W-:-:S07]  /*1140*/  @!P0 IADD3 R31, PT, PT, R32, 0x6, RZ ;  /* 0x00000006201f8810 */ /* 0x000fce0007ffe0ff */
[----:B------:R-:W-:Y:S01]  /*1150*/  @!P6 IADD3 R31, PT, PT, R32, 0x7, RZ ;  /* 0x00000007201fe810 */ /* 0x000fe20007ffe0ff */
[C---:B0-----:R-:W-:Y:S01]  /*1160*/  FADD R12, -R3.reuse, R12 ;  /* 0x0000000c030c7221 */ /* 0x041fe20000000100 */
[C---:B------:R-:W-:Y:S01]  /*1170*/  FADD R15, -R3.reuse, R15 ;  /* 0x0000000f030f7221 */ /* 0x040fe20000000100 */
[C---:B------:R-:W-:Y:S01]  /*1180*/  FADD R14, -R2.reuse, R14 ;  /* 0x0000000e020e7221 */ /* 0x040fe20000000100 */
[----:B--2---:R-:W-:Y:S01]  /*1190*/  FADD R17, -R3, R17 ;  /* 0x0000001103117221 */ /* 0x004fe20000000100 */
[C---:B------:R-:W-:Y:S01]  /*11a0*/  FADD R16, -R2.reuse, R16 ;  /* 0x0000001002107221 */ /* 0x040fe20000000100 */
[----:B------:R-:W-:Y:S01]  /*11b0*/  FADD R19, -R2, R19 ;  /* 0x0000001302137221 */ /* 0x000fe20000000100 */
[----:B------:R-:W-:Y:S01]  /*11c0*/  FMUL R12, R12, R12 ;  /* 0x0000000c0c0c7220 */ /* 0x000fe20000400000 */
[----:B------:R-:W-:Y:S01]  /*11d0*/  FMUL R17, R17, R17 ;  /* 0x0000001111117220 */ /* 0x000fe20000400000 */
[----:B------:R-:W-:Y:S01]  /*11e0*/  FADD R18, -R4, R18 ;  /* 0x0000001204127221 */ /* 0x000fe20000000100 */
[----:B------:R-:W-:Y:S01]  /*11f0*/  FMUL R15, R15, R15 ;  /* 0x0000000f0f0f7220 */ /* 0x000fe20000400000 */
[----:B------:R-:W-:Y:S01]  /*1200*/  FFMA R19, R19, R19, R12 ;  /* 0x0000001313137223 */ /* 0x000fe2000000000c */
[----:B------:R-:W-:Y:S01]  /*1210*/  FFMA R17, R16, R16, R17 ;  /* 0x0000001010117223 */ /* 0x000fe20000000011 */
[----:B------:R-:W-:-:S03]  /*1220*/  FADD R12, -R4, R13 ;  /* 0x0000000d040c7221 */ /* 0x000fc60000000100 */
[----:B------:R-:W-:Y:S01]  /*1230*/  FFMA R13, R18, R18, R17 ;  /* 0x00000012120d7223 */ /* 0x000fe20000000011 */
[----:B------:R-:W-:Y:S02]  /*1240*/  FFMA R12, R12, R12, R19 ;  /* 0x0000000c0c0c7223 */ /* 0x000fe40000000013 */
[----:B------:R-:W0:Y:S02]  /*1250*/  LDS.128 R16, [R34+0x90] ;  /* 0x0000900022107984 */ /* 0x000e240000000c00 */
[-C--:B------:R-:W-:Y:S01]  /*1260*/  FSETP.GEU.AND P2, PT, R13, R20.reuse, PT ;  /* 0x000000140d00720b */ /* 0x080fe20003f4e000 */
[----:B-1----:R-:W-:Y:S01]  /*1270*/  FADD R21, -R3, R10 ;  /* 0x0000000a03157221 */ /* 0x002fe20000000100 */
[----:B------:R-:W-:Y:S01]  /*1280*/  FADD R10, -R2, R9 ;  /* 0x00000009020a7221 */ /* 0x000fe20000000100 */
[----:B------:R-:W-:Y:S01]  /*1290*/  FADD R9, -R4, R8 ;  /* 0x0000000804097221 */ /* 0x000fe20000000100 */
[----:B------:R-:W-:Y:S01]  /*12a0*/  FSEL R13, R13, R20, !P2 ;  /* 0x000000140d0d7208 */ /* 0x000fe20005000000 */
[----:B------:R-:W-:Y:S01]  /*12b0*/  FFMA R20, R14, R14, R15 ;  /* 0x0000000e0e147223 */ /* 0x000fe2000000000f */
[----:B------:R-:W-:Y:S01]  /*12c0*/  FMUL R21, R21, R21 ;  /* 0x0000001515157220 */ /* 0x000fe20000400000 */
[----:B------:R-:W-:Y:S01]  /*12d0*/  FADD R11, -R4, R11 ;  /* 0x0000000b040b7221 */ /* 0x000fe20000000100 */
[----:B------:R-:W-:Y:S01]  /*12e0*/  FSETP.GEU.AND P0, PT, R12, R13, PT ;  /* 0x0000000d0c00720b */ /* 0x000fe20003f0e000 */
[----:B------:R-:W-:Y:S01]  /*12f0*/  FFMA R9, R9, R9, R20 ;  /* 0x0000000909097223 */ /* 0x000fe20000000014 */
[----:B------:R-:W-:-:S02]  /*1300*/  FFMA R8, R10, R10, R21 ;  /* 0x0000000a0a087223 */ /* 0x000fc40000000015 */
[----:B------:R-:W-:Y:S01]  /*1310*/  FSEL R36, R12, R13, !P0 ;  /* 0x0000000d0c247208 */ /* 0x000fe20004000000 */
[----:B------:R-:W1:Y:S01]  /*1320*/  LDS.128 R20, [R34+0xb0] ;  /* 0x0000b00022147984 */ /* 0x000e620000000c00 */
[----:B------:R-:W-:Y:S01]  /*1330*/  FFMA R8, R11, R11, R8 ;  /* 0x0000000b0b087223 */ /* 0x000fe20000000008 */
[----:B------:R-:W-:Y:S02]  /*1340*/  @!P2 IADD3 R31, PT, PT, R32, 0x8, RZ ;  /* 0x00000008201fa810 */ /* 0x000fe40007ffe0ff */
[----:B------:R-:W2:Y:S01]  /*1350*/  LDS.128 R12, [R34+0xa0] ;  /* 0x0000a000220c7984 */ /* 0x000ea20000000c00 */
[----:B------:R-:W-:-:S03]  /*1360*/  FSETP.GEU.AND P6, PT, R9, R36, PT ;  /* 0x000000240900720b */ /* 0x000fc60003fce000 */
[----:B------:R-:W-:Y:S02]  /*1370*/  @!P0 IADD3 R31, PT, PT, R32, 0x9, RZ ;  /* 0x00000009201f8810 */ /* 0x000fe40007ffe0ff */
[----:B------:R-:W-:-:S04]  /*1380*/  FSEL R9, R9, R36, !P6 ;  /* 0x0000002409097208 */ /* 0x000fc80007000000 */
        /* <DEDUP_REMOVED lines=11> */
[----:B-1----:R-:W-:Y:S01]  /*1440*/  FADD R20, -R4, R20 ;  /* 0x0000001404147221 */ /* 0x002fe20000000100 */
[----:B------:R-:W-:-:S03]  /*1450*/  FADD R22, -R3, R22 ;  /* 0x0000001603167221 */ /* 0x000fc60000000100 */
[----:B------:R-:W-:Y:S01]  /*1460*/  FSETP.GEU.AND P0, PT, R17, R8, PT ;  /* 0x000000081100720b */ /* 0x000fe20003f0e000 */
[----:B------:R-:W-:Y:S01]  /*1470*/  FADD R21, -R2, R21 ;  /* 0x0000001502157221 */ /* 0x000fe20000000100 */
[C---:B--2---:R-:W-:Y:S01]  /*1480*/  FADD R12, -R3.reuse, R12 ;  /* 0x0000000c030c7221 */ /* 0x044fe20000000100 */
[----:B------:R-:W-:Y:S01]  /*1490*/  FADD R13, -R4, R13 ;  /* 0x0000000d040d7221 */ /* 0x000fe20000000100 */
[----:B------:R-:W-:Y:S01]  /*14a0*/  FADD R15, -R3, R15 ;  /* 0x0000000f030f7221 */ /* 0x000fe20000000100 */
[----:B------:R-:W-:Y:S01]  /*14b0*/  FADD R14, -R2, R14 ;  /* 0x0000000e020e7221 */ /* 0x000fe20000000100 */
[----:B------:R-:W-:Y:S01]  /*14c0*/  FMUL R12, R12, R12 ;  /* 0x0000000c0c0c7220 */ /* 0x000fe20000400000 */
[----:B------:R-:W-:Y:S01]  /*14d0*/  FSEL R8, R17, R8, !P0 ;  /* 0x0000000811087208 */ /* 0x000fe20004000000 */
[----:B------:R-:W-:Y:S01]  /*14e0*/  FMUL R15, R15, R15 ;  /* 0x0000000f0f0f7220 */ /* 0x000fe20000400000 */
[----:B------:R-:W-:Y:S01]  /*14f0*/  FMUL R22, R22, R22 ;  /* 0x0000001616167220 */ /* 0x000fe20000400000 */
[----:B------:R-:W-:Y:S01]  /*1500*/  FFMA R12, R19, R19, R12 ;  /* 0x00000013130c7223 */ /* 0x000fe2000000000c */
[----:B------:R-:W-:Y:S01]  /*1510*/  FADD R23, -R4, R23 ;  /* 0x0000001704177221 */ /* 0x000fe20000000100 */
[----:B------:R-:W-:Y:S01]  /*1520*/  FFMA R15, R14, R14, R15 ;  /* 0x0000000e0e0f7223 */ /* 0x000fe2000000000f */
[----:B------:R-:W-:Y:S01]  /*1530*/  FFMA R22, R21, R21, R22 ;  /* 0x0000001515167223 */ /* 0x000fe20000000016 */
[----:B------:R-:W-:Y:S01]  /*1540*/  FFMA R13, R13, R13, R12 ;  /* 0x0000000d0d0d7223 */ /* 0x000fe2000000000c */
[----:B------:R-:W-:Y:S01]  /*1550*/  @!P0 IADD3 R31, PT, PT, R32, 0xc, RZ ;  /* 0x0000000c201f8810 */ /* 0x000fe20007ffe0ff */
[----:B------:R-:W-:Y:S01]  /*1560*/  FFMA R15, R20, R20, R15 ;  /* 0x00000014140f7223 */ /* 0x000fe2000000000f */
[----:B------:R-:W-:-:S02]  /*1570*/  FFMA R23, R23, R23, R22 ;  /* 0x0000001717177223 */ /* 0x000fc40000000016 */
[----:B------:R-:W-:-:S04]  /*1580*/  FSETP.GEU.AND P6, PT, R13, R8, PT ;  /* 0x000000080d00720b */ /* 0x000fc80003fce000 */
[----:B------:R-:W-:-:S04]  /*1590*/  FSEL R8, R13, R8, !P6 ;  /* 0x000000080d087208 */ /* 0x000fc80007000000 */
[----:B------:R-:W-:-:S04]  /*15a0*/  FSETP.GEU.AND P2, PT, R15, R8, PT ;  /* 0x000000080f00720b */ /* 0x000fc80003f4e000 */
[----:B------:R-:W-:Y:S02]  /*15b0*/  FSEL R8, R15, R8, !P2 ;  /* 0x000000080f087208 */ /* 0x000fe40005000000 */
[----:B------:R-:W-:Y:S02]  /*15c0*/  @!P6 IADD3 R31, PT, PT, R32, 0xd, RZ ;  /* 0x0000000d201fe810 */ /* 0x000fe40007ffe0ff */
[----:B------:R-:W-:-:S05]  /*15d0*/  FSETP.GEU.AND P0, PT, R23, R8, PT ;  /* 0x000000081700720b */ /* 0x000fca0003f0e000 */
[----:B------:R-:W-:Y:S02]  /*15e0*/  @!P2 IADD3 R31, PT, PT, R32, 0xe, RZ ;  /* 0x0000000e201fa810 */ /* 0x000fe40007ffe0ff */
[----:B------:R-:W-:-:S06]  /*15f0*/  ISETP.NE.AND P2, PT, R35, R6, PT ;  /* 0x000000062300720c */ /* 0x000fcc0003f45270 */
[----:B------:R-:W-:Y:S02]  /*1600*/  @!P0 IADD3 R31, PT, PT, R32, 0xf, RZ ;  /* 0x0000000f201f8810 */ /* 0x000fe40007ffe0ff */
[----:B------:R-:W-:-:S05]  /*1610*/  FSEL R32, R23, R8, !P0 ;  /* 0x0000000817207208 */ /* 0x000fca0004000000 */
[----:B------:R-:W-:Y:S05]  /*1620*/  @P2 BRA `(.L_x_10) ;  /* 0xfffffff400742947 */ /* 0x000fea000383ffff */
.L_x_9:
[----:B------:R-:W-:Y:S05]  /*1630*/  @!P1 BRA `(.L_x_8) ;  /* 0x0000000800189947 */ /* 0x000fea0003800000 */
[C---:B------:R-:W-:Y:S02]  /*1640*/  LOP3.LUT P0, RZ, R25.reuse, 0xc, RZ, 0xc0, !PT ;  /* 0x0000000c19ff7812 */ /* 0x040fe4000780c0ff */
[----:B------:R-:W-:-:S11]  /*1650*/  LOP3.LUT P1, RZ, R25, 0x4, RZ, 0xc0, !PT ;  /* 0x0000000419ff7812 */ /* 0x000fd6000782c0ff */
[----:B------:R-:W-:Y:S05]  /*1660*/  @!P0 BRA `(.L_x_11) ;  /* 0x0000000400548947 */ /* 0x000fea0003800000 */
[----:B------:R-:W0:Y:S01]  /*1670*/  S2R R9, SR_CgaCtaId ;  /* 0x0000000000097919 */ /* 0x000e220000008800 */
[----:B------:R-:W-:-:S04]  /*1680*/  MOV R8, 0x400 ;  /* 0x0000040000087802 */ /* 0x000fc80000000f00 */
[----:B0-----:R-:W-:-:S05]  /*1690*/  LEA R9, R9, R8, 0x18 ;  /* 0x0000000809097211 */ /* 0x001fca00078ec0ff */
[----:B------:R-:W-:-:S05]  /*16a0*/  IMAD R33, R30, 0xc, R9 ;  /* 0x0000000c1e217824 */ /* 0x000fca00078e0209 */
        /* <DEDUP_REMOVED lines=26> */
[----:B------:R-:W-:Y:S01]  /*1850*/  FFMA R35, R35, R35, R34 ;  /* 0x0000002323237223 */ /* 0x000fe20000000022 */
[----:B------:R-:W-:Y:S01]  /*1860*/  FADD R11, -R4, R11 ;  /* 0x0000000b040b7221 */ /* 0x000fe20000000100 */
[----:B------:R-:W-:Y:S01]  /*1870*/  FFMA R10, R9, R9, R10 ;  /* 0x00000009090a7223 */ /* 0x000fe2000000000a */
[----:B------:R-:W-:Y:S01]  /*1880*/  FSEL R32, R13, R32, P0 ;  /* 0x000000200d207208 */ /* 0x000fe20000000000 */
[----:B---3--:R-:W-:Y:S01]  /*1890*/  FADD R17, -R3, R17 ;  /* 0x0000001103117221 */ /* 0x008fe20000000100 */
[----:B------:R-:W0:Y:S01]  /*18a0*/  LDS.128 R12, [R33+0x40] ;  /* 0x00004000210c7984 */ /* 0x000e220000000c00 */
[----:B------:R-:W-:Y:S01]  /*18b0*/  FFMA R9, R11, R11, R10 ;  /* 0x0000000b0b097223 */ /* 0x000fe2000000000a */
[-C--:B------:R-:W-:Y:S01]  /*18c0*/  FSETP.GEU.AND P6, PT, R21, R32.reuse, PT ;  /* 0x000000201500720b */ /* 0x080fe20003fce000 */
[----:B------:R-:W-:Y:S01]  /*18d0*/  FADD R16, -R2, R16 ;  /* 0x0000001002107221 */ /* 0x000fe20000000100 */
[----:B------:R-:W-:Y:S01]  /*18e0*/  IADD3 R8, PT, PT, R30, UR5, RZ ;  /* 0x000000051e087c10 */ /* 0x000fe2000fffe0ff */
[----:B------:R-:W-:Y:S01]  /*18f0*/  FMUL R17, R17, R17 ;  /* 0x0000001111117220 */ /* 0x000fe20000400000 */
[----:B------:R-:W-:Y:S01]  /*1900*/  FSEL R32, R21, R32, !P6 ;  /* 0x0000002015207208 */ /* 0x000fe20007000000 */
[----:B------:R-:W-:Y:S01]  /*1910*/  FADD R18, -R4, R18 ;  /* 0x0000001204127221 */ /* 0x000fe20000000100 */
[----:B------:R-:W1:Y:S01]  /*1920*/  LDS.128 R20, [R33+0x50] ;  /* 0x0000500021147984 */ /* 0x000e620000000c00 */
[----:B------:R-:W-:Y:S01]  /*1930*/  SEL R31, R8, R31, P0 ;  /* 0x0000001f081f7207 */ /* 0x000fe20000000000 */
[----:B------:R-:W-:Y:S01]  /*1940*/  FFMA R17, R16, R16, R17 ;  /* 0x0000001010117223 */ /* 0x000fe20000000011 */
[C---:B------:R-:W-:Y:S01]  /*1950*/  FSETP.GEU.AND P2, PT, R35.reuse, R32, PT ;  /* 0x000000202300720b */ /* 0x040fe20003f4e000 */
[----:B------:R-:W-:Y:S01]  /*1960*/  FADD R19, -R2, R19 ;  /* 0x0000001302137221 */ /* 0x000fe20000000100 */
[----:B------:R-:W-:Y:S01]  /*1970*/  IADD3 R30, PT, PT, R30, 0x8, RZ ;  /* 0x000000081e1e7810 */ /* 0x000fe20007ffe0ff */
[----:B------:R-:W-:Y:S01]  /*1980*/  FFMA R18, R18, R18, R17 ;  /* 0x0000001212127223 */ /* 0x000fe20000000011 */
[----:B------:R-:W-:-:S02]  /*1990*/  FSEL R32, R35, R32, !P2 ;  /* 0x0000002023207208 */ /* 0x000fc40005000000 */
[----:B------:R-:W-:Y:S02]  /*19a0*/  @!P6 IADD3 R31, PT, PT, R8, 0x1, RZ ;  /* 0x00000001081fe810 */ /* 0x000fe40007ffe0ff */
[----:B------:R-:W-:-:S04]  /*19b0*/  FSETP.GEU.AND P0, PT, R9, R32, PT ;  /* 0x000000200900720b */ /* 0x000fc80003f0e000 */
        /* <DEDUP_REMOVED lines=9> */
[----:B------:R-:W-:Y:S02]  /*1a50*/  FMUL R12, R12, R12 ;  /* 0x0000000c0c0c7220 */ /* 0x000fe40000400000 */
[----:B------:R-:W-:Y:S01]  /*1a60*/  @!P6 IADD3 R31, PT, PT, R8, 0x4, RZ ;  /* 0x00000004081fe810 */ /* 0x000fe20007ffe0ff */
[----:B------:R-:W-:Y:S01]  /*1a70*/  FMUL R15, R15, R15 ;  /* 0x0000000f0f0f7220 */ /* 0x000fe20000400000 */
[----:B------:R-:W-:Y:S01]  /*1a80*/  FFMA R12, R19, R19, R12 ;  /* 0x00000013130c7223 */ /* 0x000fe2000000000c */
[----:B-1----:R-:W-:-:S02]  /*1a90*/  FADD R20, -R4, R20 ;  /* 0x0000001404147221 */ /* 0x002fc40000000100 */
[----:B------:R-:W-:Y:S01]  /*1aa0*/  FFMA R15, R14, R14, R15 ;  /* 0x0000000e0e0f7223 */ /* 0x000fe2000000000f */
[----:B------:R-:W-:Y:S01]  /*1ab0*/  FADD R22, -R3, R22 ;  /* 0x0000001603167221 */ /* 0x000fe20000000100 */
[----:B------:R-:W-:Y:S01]  /*1ac0*/  FFMA R12, R13, R13, R12 ;  /* 0x0000000d0d0c7223 */ /* 0x000fe2000000000c */
[----:B------:R-:W-:Y:S01]  /*1ad0*/  FADD R21, -R2, R21 ;  /* 0x0000001502157221 */ /* 0x000fe20000000100 */
[----:B------:R-:W-:Y:S01]  /*1ae0*/  FFMA R20, R20, R20, R15 ;  /* 0x0000001414147223 */ /* 0x000fe2000000000f */
[----:B------:R-:W-:Y:S01]  /*1af0*/  FMUL R22, R22, R22 ;  /* 0x0000001616167220 */ /* 0x000fe20000400000 */
[----:B------:R-:W-:Y:S01]  /*1b00*/  FADD R23, -R4, R23 ;  /* 0x0000001704177221 */ /* 0x000fe20000000100 */
[C---:B------:R-:W-:Y:S02]  /*1b10*/  FSETP.GEU.AND P2, PT, R12.reuse, R9, PT ;  /* 0x000000090c00720b */ /* 0x040fe40003f4e000 */
[----:B------:R-:W-:Y:S02]  /*1b20*/  FFMA R22, R21, R21, R22 ;  /* 0x0000001515167223 */ /* 0x000fe40000000016 */
[----:B------:R-:W-:-:S02]  /*1b30*/  FSEL R9, R12, R9, !P2 ;  /* 0x000000090c097208 */ /* 0x000fc40005000000 */
[----:B------:R-:W-:Y:S02]  /*1b40*/  FFMA R22, R23, R23, R22 ;  /* 0x0000001717167223 */ /* 0x000fe40000000016 */
[----:B------:R-:W-:-:S04]  /*1b50*/  FSETP.GEU.AND P0, PT, R20, R9, PT ;  /* 0x000000091400720b */ /* 0x000fc80003f0e000 */
[----:B------:R-:W-:Y:S02]  /*1b60*/  FSEL R9, R20, R9, !P0 ;  /* 0x0000000914097208 */ /* 0x000fe40004000000 */
[----:B------:R-:W-:Y:S02]  /*1b70*/  @!P2 IADD3 R31, PT, PT, R8, 0x5, RZ ;  /* 0x00000005081fa810 */ /* 0x000fe40007ffe0ff */
[----:B------:R-:W-:-:S04]  /*1b80*/  FSETP.GEU.AND P6, PT, R22, R9, PT ;  /* 0x000000091600720b */ /* 0x000fc80003fce000 */
[----:B------:R-:W-:Y:S02]  /*1b90*/  FSEL R32, R22, R9, !P6 ;  /* 0x0000000916207208 */ /* 0x000fe40007000000 */
[----:B------:R-:W-:-:S07]  /*1ba0*/  @!P0 IADD3 R31, PT, PT, R8, 0x6, RZ ;  /* 0x00000006081f8810 */ /* 0x000fce0007ffe0ff */
[----:B------:R-:W-:-:S07]  /*1bb0*/  @!P6 IADD3 R31, PT, PT, R8, 0x7, RZ ;  /* 0x00000007081fe810 */ /* 0x000fce0007ffe0ff */
.L_x_11:
[----:B------:R-:W-:Y:S05]  /*1bc0*/  @P1 BRA `(.L_x_8) ;  /* 0x0000000000b41947 */ /* 0x000fea0003800000 */
[----:B------:R-:W0:Y:S01]  /*1bd0*/  S2R R9, SR_CgaCtaId ;  /* 0x0000000000097919 */ /* 0x000e220000008800 */
[----:B------:R-:W-:-:S04]  /*1be0*/  MOV R8, 0x400 ;  /* 0x0000040000087802 */ /* 0x000fc80000000f00 */
[----:B0-----:R-:W-:-:S05]  /*1bf0*/  LEA R9, R9, R8, 0x18 ;  /* 0x0000000809097211 */ /* 0x001fca00078ec0ff */
[----:B------:R-:W-:-:S05]  /*1c00*/  IMAD R20, R30, 0xc, R9 ;  /* 0x0000000c1e147824 */ /* 0x000fca00078e0209 */
[----:B------:R-:W0:Y:S04]  /*1c10*/  LDS.128 R8, [R20] ;  /* 0x0000000014087984 */ /* 0x000e280000000c00 */
[----:B------:R-:W1:Y:S04]  /*1c20*/  LDS.128 R12, [R20+0x10] ;  /* 0x00001000140c7984 */ /* 0x000e680000000c00 */
[----:B------:R-:W2:Y:S01]  /*1c30*/  LDS.128 R16, [R20+0x20] ;  /* 0x0000200014107984 */ /* 0x000ea20000000c00 */
        /* <DEDUP_REMOVED lines=19> */
[----:B------:R-:W-:Y:S01]  /*1d70*/  FFMA R16, R16, R16, R15 ;  /* 0x0000001010107223 */ /* 0x000fe2000000000f */
[----:B------:R-:W-:Y:S01]  /*1d80*/  FADD R17, -R2, R17 ;  /* 0x0000001102117221 */ /* 0x000fe20000000100 */
[----:B------:R-:W-:Y:S01]  /*1d90*/  ISETP.EQ.OR P0, PT, R30, RZ, !P0 ;  /* 0x000000ff1e00720c */ /* 0x000fe20004702670 */
[----:B------:R-:W-:Y:S01]  /*1da0*/  FMUL R18, R18, R18 ;  /* 0x0000001212127220 */ /* 0x000fe20000400000 */
[----:B------:R-:W-:Y:S01]  /*1db0*/  FADD R19, -R4, R19 ;  /* 0x0000001304137221 */ /* 0x000fe20000000100 */
[----:B------:R-:W-:-:S02]  /*1dc0*/  IADD3 R30, PT, PT, R30, UR5, RZ ;  /* 0x000000051e1e7c10 */ /* 0x000fc4000fffe0ff */
[----:B------:R-:W-:Y:S01]  /*1dd0*/  FSEL R9, R9, R32, P0 ;  /* 0x0000002009097208 */ /* 0x000fe20000000000 */
[----:B------:R-:W-:Y:S01]  /*1de0*/  FFMA R18, R17, R17, R18 ;  /* 0x0000001111127223 */ /* 0x000fe20000000012 */
[----:B------:R-:W-:Y:S02]  /*1df0*/  SEL R31, R30, R31, P0 ;  /* 0x0000001f1e1f7207 */ /* 0x000fe40000000000 */
[----:B------:R-:W-:Y:S01]  /*1e00*/  FSETP.GEU.AND P1, PT, R12, R9, PT ;  /* 0x000000090c00720b */ /* 0x000fe20003f2e000 */
[----:B------:R-:W-:-:S03]  /*1e10*/  FFMA R18, R19, R19, R18 ;  /* 0x0000001313127223 */ /* 0x000fc60000000012 */
[----:B------:R-:W-:-:S04]  /*1e20*/  FSEL R9, R12, R9, !P1 ;  /* 0x000000090c097208 */ /* 0x000fc80004800000 */
[----:B------:R-:W-:-:S04]  /*1e30*/  FSETP.GEU.AND P2, PT, R16, R9, PT ;  /* 0x000000091000720b */ /* 0x000fc80003f4e000 */
[----:B------:R-:W-:Y:S02]  /*1e40*/  FSEL R9, R16, R9, !P2 ;  /* 0x0000000910097208 */ /* 0x000fe40005000000 */
[----:B------:R-:W-:Y:S02]  /*1e50*/  @!P1 IADD3 R31, PT, PT, R30, 0x1, RZ ;  /* 0x000000011e1f9810 */ /* 0x000fe40007ffe0ff */
[----:B------:R-:W-:-:S04]  /*1e60*/  FSETP.GEU.AND P6, PT, R18, R9, PT ;  /* 0x000000091200720b */ /* 0x000fc80003fce000 */
[----:B------:R-:W-:Y:S02]  /*1e70*/  FSEL R32, R18, R9, !P6 ;  /* 0x0000000912207208 */ /* 0x000fe40007000000 */
[----:B------:R-:W-:-:S07]  /*1e80*/  @!P2 IADD3 R31, PT, PT, R30, 0x2, RZ ;  /* 0x000000021e1fa810 */ /* 0x000fce0007ffe0ff */
[----:B------:R-:W-:-:S07]  /*1e90*/  @!P6 IADD3 R31, PT, PT, R30, 0x3, RZ ;  /* 0x000000031e1fe810 */ /* 0x000fce0007ffe0ff */
.L_x_8:
[----:B------:R-:W-:-:S09]  /*1ea0*/  UISETP.NE.AND UP0, UPT, UR12, URZ, UPT ;  /* 0x000000ff0c00728c */ /* 0x000fd2000bf05270 */
[----:B------:R-:W-:Y:S05]  /*1eb0*/  BRA.U !UP0, `(.L_x_12) ;  /* 0x0000000508e47547 */ /* 0x000fea000b800000 */
[----:B------:R-:W-:Y:S02]  /*1ec0*/  LOP3.LUT P6, RZ, R26, 0x3, RZ, 0xc0, !PT ;  /* 0x000000031aff7812 */ /* 0x000fe400078cc0ff */
[----:B------:R-:W-:Y:S01]  /*1ed0*/  MOV R13, R7 ;  /* 0x00000007000d7202 */ /* 0x000fe20000000f00 */
[----:B------:R-:W-:Y:S10]  /*1ee0*/  @P4 BRA `(.L_x_13) ;  /* 0x0000000400004947 */ /* 0x000ff40003800000 */
[----:B------:R-:W0:Y:S01]  /*1ef0*/  S2R R9, SR_CgaCtaId ;  /* 0x0000000000097919 */ /* 0x000e220000008800 */
[----:B------:R-:W-:Y:S01]  /*1f00*/  MOV R8, 0x400 ;  /* 0x0000040000087802 */ /* 0x000fe20000000f00 */
[----:B------:R-:W-:Y:S01]  /*1f10*/  HFMA2 R10, -RZ, RZ, 0, 0 ;  /* 0x00000000ff0a7431 */ /* 0x000fe200000001ff */
[----:B------:R-:W-:Y:S02]  /*1f20*/  MOV R13, R7 ;  /* 0x00000007000d7202 */ /* 0x000fe40000000f00 */
[----:B0-----:R-:W-:-:S07]  /*1f30*/  LEA R8, R9, R8, 0x18 ;  /* 0x0000000809087211 */ /* 0x001fce00078ec0ff */
.L_x_14:
[----:B------:R-:W-:Y:S01]  /*1f40*/  IMAD R16, R13, 0xc, R8 ;  /* 0x0000000c0d107824 */ /* 0x000fe200078e0208 */
[----:B------:R-:W-:-:S04]  /*1f50*/  IADD3 R10, PT, PT, R10, 0x4, RZ ;  /* 0x000000040a0a7810 */ /* 0x000fc80007ffe0ff */
[----:B------:R-:W0:Y:S04]  /*1f60*/  LDS R12, [R16+0x4] ;  /* 0x00000400100c7984 */ /* 0x000e280000000800 */
[----:B------:R-:W1:Y:S04]  /*1f70*/  LDS R17, [R16] ;  /* 0x0000000010117984 */ /* 0x000e680000000800 */
[----:B------:R-:W2:Y:S04]  /*1f80*/  LDS R23, [R16+0x8] ;  /* 0x0000080010177984 */ /* 0x000ea80000000800 */
[----:B------:R-:W3:Y:S04]  /*1f90*/  LDS R22, [R16+0x10] ;  /* 0x0000100010167984 */ /* 0x000ee80000000800 */
[----:B------:R-:W4:Y:S04]  /*1fa0*/  LDS R19, [R16+0xc] ;  /* 0x00000c0010137984 */ /* 0x000f280000000800 */
[----:B------:R-:W4:Y:S04]  /*1fb0*/  LDS R15, [R16+0x14] ;  /* 0x00001400100f7984 */ /* 0x000f280000000800 */
[----:B------:R-:W4:Y:S04]  /*1fc0*/  LDS R14, [R16+0x1c] ;  /* 0x00001c00100e7984 */ /* 0x000f280000000800 */
[----:B------:R-:W4:Y:S04]  /*1fd0*/  LDS R11, [R16+0x18] ;  /* 0x00001800100b7984 */ /* 0x000f280000000800 */
[----:B------:R-:W4:Y:S01]  /*1fe0*/  LDS R9, [R16+0x20] ;  /* 0x0000200010097984 */ /* 0x000f220000000800 */
[----:B0----5:R-:W-:-:S03]  /*1ff0*/  FADD R20, -R3, R12 ;  /* 0x0000000c03147221 */ /* 0x021fc60000000100 */
[----:B------:R-:W0:Y:S01]  /*2000*/  LDS R12, [R16+0x28] ;  /* 0x00002800100c7984 */ /* 0x000e220000000800 */
[----:B------:R-:W-:Y:S01]  /*2010*/  FMUL R21, R20, R20 ;  /* 0x0000001414157220 */ /* 0x000fe20000400000 */
[----:B-1----:R-:W-:Y:S02]  /*2020*/  FADD R18, -R2, R17 ;  /* 0x0000001102127221 */ /* 0x002fe40000000100 */
[----:B------:R-:W1:Y:S01]  /*2030*/  LDS R17, [R16+0x24] ;  /* 0x0000240010117984 */ /* 0x000e620000000800 */
[----:B--2---:R-:W-:Y:S01]  /*2040*/  FADD R23, -R4, R23 ;  /* 0x0000001704177221 */ /* 0x004fe20000000100 */
[----:B------:R-:W-:Y:S02]  /*2050*/  FFMA R18, R18, R18, R21 ;  /* 0x0000001212127223 */ /* 0x000fe40000000015 */
[----:B------:R2:W1:Y:S01]  /*2060*/  LDS R21, [R16+0x2c] ;  /* 0x00002c0010157984 */ /* 0x0004620000000800 */
[----:B---3--:R-:W-:Y:S01]  /*2070*/  FADD R22, -R3, R22 ;  /* 0x0000001603167221 */ /* 0x008fe20000000100 */
[----:B------:R-:W-:Y:S01]  /*2080*/  FFMA R23, R23, R23, R18 ;  /* 0x0000001717177223 */ /* 0x000fe20000000012 */
[----:B----4-:R-:W-:-:S02]  /*2090*/  FADD R19, -R2, R19 ;  /* 0x0000001302137221 */ /* 0x010fc40000000100 */
[----:B------:R-:W-:Y:S02]  /*20a0*/  FMUL R22, R22, R22 ;  /* 0x0000001616167220 */ /* 0x000fe40000400000 */
[-C--:B------:R-:W-:Y:S01]  /*20b0*/  FSETP.GEU.AND P2, PT, R23, R32.reuse, PT ;  /* 0x000000201700720b */ /* 0x080fe20003f4e000 */
[----:B------:R-:W-:Y:S01]  /*20c0*/  FADD R15, -R4, R15 ;  /* 0x0000000f040f7221 */ /* 0x000fe20000000100 */
[----:B------:R-:W-:Y:S02]  /*20d0*/  FFMA R22, R19, R19, R22 ;  /* 0x0000001313167223 */ /* 0x000fe40000000016 */
[----:B------:R-:W-:Y:S01]  /*20e0*/  ISETP.EQ.OR P2, PT, R13, RZ, !P2 ;  /* 0x000000ff0d00720c */ /* 0x000fe20005742670 */
[----:B--2---:R-:W-:Y:S01]  /*20f0*/  FADD R16, -R3, R14 ;  /* 0x0000000e03107221 */ /* 0x004fe20000000100 */
[----:B------:R-:W-:Y:S02]  /*2100*/  FFMA R22, R15, R15, R22 ;  /* 0x0000000f0f167223 */ /* 0x000fe40000000016 */
[----:B------:R-:W-:-:S02]  /*2110*/  FSEL R23, R23, R32, P2 ;  /* 0x0000002017177208 */ /* 0x000fc40001000000 */
[----:B------:R-:W-:Y:S01]  /*2120*/  IADD3 R14, PT, PT, R13, UR5, RZ ;  /* 0x000000050d0e7c10 */ /* 0x000fe2000fffe0ff */
[----:B------:R-:W-:Y:S01]  /*2130*/  FADD R11, -R2, R11 ;  /* 0x0000000b020b7221 */ /* 0x000fe20000000100 */
[----:B------:R-:W-:Y:S01]  /*2140*/  FMUL R16, R16, R16 ;  /* 0x0000001010107220 */ /* 0x000fe20000400000 */
[----:B------:R-:W-:Y:S01]  /*2150*/  FSETP.GEU.AND P1, PT, R22, R23, PT ;  /* 0x000000171600720b */ /* 0x000fe20003f2e000 */
[----:B------:R-:W-:Y:S01]  /*2160*/  FADD R9, -R4, R9 ;  /* 0x0000000904097221 */ /* 0x000fe20000000100 */
[C---:B------:R-:W-:Y:S01]  /*2170*/  IADD3 R13, PT, PT, R14.reuse, UR11, RZ ;  /* 0x0000000b0e0d7c10 */ /* 0x040fe2000fffe0ff */
[----:B------:R-:W-:Y:S01]  /*2180*/  FFMA R16, R11, R11, R16 ;  /* 0x0000000b0b107223 */ /* 0x000fe20000000010 */
[----:B------:R-:W-:Y:S02]  /*2190*/  SEL R31, R14, R31, P2 ;  /* 0x0000001f0e1f7207 */ /* 0x000fe40001000000 */
[----:B------:R-:W-:Y:S01]  /*21a0*/  ISETP.EQ.OR P1, PT, R13, RZ, !P1 ;  /* 0x000000ff0d00720c */ /* 0x000fe20004f22670 */
[----:B------:R-:W-:-:S03]  /*21b0*/  FFMA R9, R9, R9, R16 ;  /* 0x0000000909097223 */ /* 0x000fc60000000010 */
[----:B------:R-:W-:Y:S01]  /*21c0*/  FSEL R22, R22, R23, P1 ;  /* 0x0000001716167208 */ /* 0x000fe20000800000 */
[----:B0-----:R-:W-:-:S03]  /*21d0*/  FADD R12, -R3, R12 ;  /* 0x0000000c030c7221 */ /* 0x001fc60000000100 */
[----:B------:R-:W-:Y:S01]  /*21e0*/  FSETP.GEU.AND P0, PT, R9, R22, PT ;  /* 0x000000160900720b */ /* 0x000fe20003f0e000 */
[----:B------:R-:W-:Y:S01]  /*21f0*/  FMUL R12, R12, R12 ;  /* 0x0000000c0c0c7220 */ /* 0x000fe20000400000 */
[----:B-1----:R-:W-:Y:S02]  /*2200*/  FADD R17, -R2, R17 ;  /* 0x0000001102117221 */ /* 0x002fe40000000100 */
[----:B------:R-:W-:Y:S01]  /*2210*/  ISETP.EQ.OR P0, PT, R13, -0x1, !P0 ;  /* 0xffffffff0d00780c */ /* 0x000fe20004702670 */
[----:B------:R-:W-:Y:S01]  /*2220*/  FADD R21, -R4, R21 ;  /* 0x0000001504157221 */ /* 0x000fe20000000100 */
[----:B------:R-:W-:Y:S02]  /*2230*/  FFMA R12, R17, R17, R12 ;  /* 0x00000011110c7223 */ /* 0x000fe4000000000c */
[----:B------:R-:W-:Y:S02]  /*2240*/  FSEL R9, R9, R22, P0 ;  /* 0x0000001609097208 */ /* 0x000fe40000000000 */
[----:B------:R-:W-:Y:S01]  /*2250*/  @P1 IADD3 R31, PT, PT, R14, 0x1, RZ ;  /* 0x000000010e1f1810 */ /* 0x000fe20007ffe0ff */
[----:B------:R-:W-:-:S05]  /*2260*/  FFMA R12, R21, R21, R12 ;  /* 0x00000015150c7223 */ /* 0x000fca000000000c */
[----:B------:R-:W-:Y:S02]  /*2270*/  FSETP.GEU.AND P2, PT, R12, R9, PT ;  /* 0x000000090c00720b */ /* 0x000fe40003f4e000 */
[----:B------:R-:W-:Y:S02]  /*2280*/  @P0 IADD3 R31, PT, PT, R14, 0x2, RZ ;  /* 0x000000020e1f0810 */ /* 0x000fe40007ffe0ff */
[----:B------:R-:W-:Y:S02]  /*2290*/  ISETP.NE.AND P0, PT, R10, R5, PT ;  /* 0x000000050a00720c */ /* 0x000fe40003f05270 */
[C---:B------:R-:W-:Y:S02]  /*22a0*/  ISETP.EQ.OR P2, PT, R13.reuse, -0x2, !P2 ;  /* 0xfffffffe0d00780c */ /* 0x040fe40005742670 */
[----:B------:R-:W-:Y:S02]  /*22b0*/  IADD3 R13, PT, PT, R13, 0x3, RZ ;  /* 0x000000030d0d7810 */ /* 0x000fe40007ffe0ff */
[----:B------:R-:W-:-:S09]  /*22c0*/  FSEL R32, R12, R9, P2 ;  /* 0x000000090c207208 */ /* 0x000fd20001000000 */
[----:B------:R-:W-:Y:S01]  /*22d0*/  @P2 IADD3 R31, PT, PT, R14, 0x3, RZ ;  /* 0x000000030e1f2810 */ /* 0x000fe20007ffe0ff */
[----:B------:R-:W-:Y:S06]  /*22e0*/  @P0 BRA `(.L_x_14) ;  /* 0xfffffffc00140947 */ /* 0x000fec000383ffff */
.L_x_13:
[----:B------:R-:W-:Y:S05]  /*22f0*/  @!P6 BRA `(.L_x_12) ;  /* 0x0000000000d4e947 */ /* 0x000fea0003800000 */
[----:B------:R-:W-:Y:S01]  /*2300*/  LOP3.LUT P2, RZ, R27, 0x1, RZ, 0xc0, !PT ;  /* 0x000000011bff7812 */ /* 0x000fe2000784c0ff */
[----:B------:R-:W-:-:S12]  /*2310*/  @!P3 BRA `(.L_x_15) ;  /* 0x000000000084b947 */ /* 0x000fd80003800000 */
[----:B------:R-:W0:Y:S01]  /*2320*/  S2R R9, SR_CgaCtaId ;  /* 0x0000000000097919 */ /* 0x000e220000008800 */
[----:B------:R-:W-:-:S04]  /*2330*/  MOV R8, 0x400 ;  /* 0x0000040000087802 */ /* 0x000fc80000000f00 */
[----:B0-----:R-:W-:-:S05]  /*2340*/  LEA R8, R9, R8, 0x18 ;  /* 0x0000000809087211 */ /* 0x001fca00078ec0ff */
[----:B------:R-:W-:-:S05]  /*2350*/  IMAD R8, R13, 0xc, R8 ;  /* 0x0000000c0d087824 */ /* 0x000fca00078e0208 */
[----:B------:R-:W0:Y:S04]  /*2360*/  LDS R10, [R8+0x4] ;  /* 0x00000400080a7984 */ /* 0x000e280000000800 */
[----:B------:R-:W1:Y:S04]  /*2370*/  LDS R9, [R8] ;  /* 0x0000000008097984 */ /* 0x000e680000000800 */
[----:B------:R-:W2:Y:S04]  /*2380*/  LDS R11, [R8+0x8] ;  /* 0x00000800080b7984 */ /* 0x000ea80000000800 */
[----:B------:R-:W3:Y:S04]  /*2390*/  LDS R12, [R8+0x10] ;  /* 0x00001000080c7984 */ /* 0x000ee80000000800 */
[----:B------:R-:W4:Y:S04]  /*23a0*/  LDS R15, [R8+0xc] ;  /* 0x00000c00080f7984 */ /* 0x000f280000000800 */
[----:B------:R0:W4:Y:S02]  /*23b0*/  LDS R17, [R8+0x14] ;  /* 0x0000140008117984 */ /* 0x0001240000000800 */
[----:B0-----:R-:W-:Y:S01]  /*23c0*/  IADD3 R8, PT, PT, R13, UR5, RZ ;  /* 0x000000050d087c10 */ /* 0x001fe2000fffe0ff */
[----:B-----5:R-:W-:Y:S01]  /*23d0*/  FADD R10, -R3, R10 ;  /* 0x0000000a030a7221 */ /* 0x020fe20000000100 */
[----:B-1----:R-:W-:-:S03]  /*23e0*/  FADD R9, -R2, R9 ;  /* 0x0000000902097221 */ /* 0x002fc60000000100 */
[----:B------:R-:W-:Y:S01]  /*23f0*/  FMUL R10, R10, R10 ;  /* 0x0000000a0a0a7220 */ /* 0x000fe20000400000 */
[----:B--2---:R-:W-:-:S03]  /*2400*/  FADD R11, -R4, R11 ;  /* 0x0000000b040b7221 */ /* 0x004fc60000000100 */
[----:B------:R-:W-:Y:S01]  /*2410*/  FFMA R10, R9, R9, R10 ;  /* 0x00000009090a7223 */ /* 0x000fe2000000000a */
[----:B---3--:R-:W-:-:S03]  /*2420*/  FADD R12, -R3, R12 ;  /* 0x0000000c030c7221 */ /* 0x008fc60000000100 */
[----:B------:R-:W-:Y:S01]  /*2430*/  FFMA R11, R11, R11, R10 ;  /* 0x0000000b0b0b7223 */ /* 0x000fe2000000000a */
[----:B----4-:R-:W-:Y:S01]  /*2440*/  FADD R15, -R2, R15 ;  /* 0x0000000f020f7221 */ /* 0x010fe20000000100 */
[----:B------:R-:W-:-:S03]  /*2450*/  FMUL R12, R12, R12 ;  /* 0x0000000c0c0c7220 */ /* 0x000fc60000400000 */
[-C--:B------:R-:W-:Y:S01]  /*2460*/  FSETP.GEU.AND P0, PT, R11, R32.reuse, PT ;  /* 0x000000200b00720b */ /* 0x080fe20003f0e000 */
[----:B------:R-:W-:Y:S01]  /*2470*/  FADD R17, -R4, R17 ;  /* 0x0000001104117221 */ /* 0x000fe20000000100 */
[----:B------:R-:W-:Y:S02]  /*2480*/  FFMA R12, R15, R15, R12 ;  /* 0x0000000f0f0c7223 */ /* 0x000fe4000000000c */
[----:B------:R-:W-:Y:S02]  /*2490*/  ISETP.EQ.OR P0, PT, R13, RZ, !P0 ;  /* 0x000000ff0d00720c */ /* 0x000fe40004702670 */
[C---:B------:R-:W-:Y:S01]  /*24a0*/  IADD3 R13, PT, PT, R8.reuse, UR11, RZ ;  /* 0x0000000b080d7c10 */ /* 0x040fe2000fffe0ff */
[----:B------:R-:W-:Y:S01]  /*24b0*/  FFMA R17, R17, R17, R12 ;  /* 0x0000001111117223 */ /* 0x000fe2000000000c */
[----:B------:R-:W-:Y:S02]  /*24c0*/  FSEL R32, R11, R32, P0 ;  /* 0x000000200b207208 */ /* 0x000fe40000000000 */
[----:B------:R-:W-:-:S02]  /*24d0*/  SEL R31, R8, R31, P0 ;  /* 0x0000001f081f7207 */ /* 0x000fc40000000000 */
[----:B------:R-:W-:-:S04]  /*24e0*/  FSETP.GEU.AND P1, PT, R17, R32, PT ;  /* 0x000000201100720b */ /* 0x000fc80003f2e000 */
[C---:B------:R-:W-:Y:S02]  /*24f0*/  ISETP.EQ.OR P1, PT, R13.reuse, RZ, !P1 ;  /* 0x000000ff0d00720c */ /* 0x040fe40004f22670 */
[----:B------:R-:W-:Y:S02]  /*2500*/  IADD3 R13, PT, PT, R13, 0x1, RZ ;  /* 0x000000010d0d7810 */ /* 0x000fe40007ffe0ff */
[----:B------:R-:W-:-:S09]  /*2510*/  FSEL R32, R17, R32, P1 ;  /* 0x0000002011207208 */ /* 0x000fd20000800000 */
[----:B------:R-:W-:-:S07]  /*2520*/  @P1 IADD3 R31, PT, PT, R8, 0x1, RZ ;  /* 0x00000001081f1810 */ /* 0x000fce0007ffe0ff */
.L_x_15:
[----:B------:R-:W-:Y:S05]  /*2530*/  @!P2 BRA `(.L_x_12) ;  /* 0x000000000044a947 */ /* 0x000fea0003800000 */
[----:B------:R-:W0:Y:S01]  /*2540*/  S2R R9, SR_CgaCtaId ;  /* 0x0000000000097919 */ /* 0x000e220000008800 */
[----:B------:R-:W-:-:S04]  /*2550*/  MOV R8, 0x400 ;  /* 0x0000040000087802 */ /* 0x000fc80000000f00 */
[----:B0-----:R-:W-:-:S05]  /*2560*/  LEA R8, R9, R8, 0x18 ;  /* 0x0000000809087211 */ /* 0x001fca00078ec0ff */
[----:B------:R-:W-:-:S05]  /*2570*/  IMAD R8, R13, 0xc, R8 ;  /* 0x0000000c0d087824 */ /* 0x000fca00078e0208 */
[----:B------:R-:W0:Y:S04]  /*2580*/  LDS R10, [R8+0x4] ;  /* 0x00000400080a7984 */ /* 0x000e280000000800 */
[----:B------:R-:W1:Y:S04]  /*2590*/  LDS R9, [R8] ;  /* 0x0000000008097984 */ /* 0x000e680000000800 */
[----:B------:R-:W2:Y:S01]  /*25a0*/  LDS R11, [R8+0x8] ;  /* 0x00000800080b7984 */ /* 0x000ea20000000800 */
[----:B0----5:R-:W-:Y:S01]  /*25b0*/  FADD R10, -R3, R10 ;  /* 0x0000000a030a7221 */ /* 0x021fe20000000100 */
[----:B-1----:R-:W-:-:S03]  /*25c0*/  FADD R9, -R2, R9 ;  /* 0x0000000902097221 */ /* 0x002fc60000000100 */
[----:B------:R-:W-:Y:S01]  /*25d0*/  FMUL R10, R10, R10 ;  /* 0x0000000a0a0a7220 */ /* 0x000fe20000400000 */
[----:B--2---:R-:W-:-:S03]  /*25e0*/  FADD R11, -R4, R11 ;  /* 0x0000000b040b7221 */ /* 0x004fc60000000100 */
[----:B------:R-:W-:-:S04]  /*25f0*/  FFMA R10, R9, R9, R10 ;  /* 0x00000009090a7223 */ /* 0x000fc8000000000a */
[----:B------:R-:W-:-:S05]  /*2600*/  FFMA R11, R11, R11, R10 ;  /* 0x0000000b0b0b7223 */ /* 0x000fca000000000a */
[----:B------:R-:W-:-:S04]  /*2610*/  FSETP.GEU.AND P0, PT, R11, R32, PT ;  /* 0x000000200b00720b */ /* 0x000fc80003f0e000 */
[----:B------:R-:W-:-:S04]  /*2620*/  ISETP.EQ.OR P0, PT, R13, RZ, !P0 ;  /* 0x000000ff0d00720c */ /* 0x000fc80004702670 */
[----:B------:R-:W-:-:S09]  /*2630*/  FSEL R32, R11, R32, P0 ;  /* 0x000000200b207208 */ /* 0x000fd20000000000 */
[----:B------:R-:W-:-:S07]  /*2640*/  @P0 IADD3 R31, PT, PT, R13, UR5, RZ ;  /* 0x000000050d1f0c10 */ /* 0x000fce000fffe0ff */
.L_x_12:
[----:B-----5:R-:W0:Y:S01]  /*2650*/  LDC.64 R2, c[0x0][0x3a0] ;  /* 0x0000e800ff027b82 */ /* 0x020e220000000a00 */
[----:B------:R-:W-:Y:S01]  /*2660*/  UISETP.NE.AND UP0, UPT, UR5, URZ, UPT ;  /* 0x000000ff0500728c */ /* 0x000fe2000bf05270 */
[----:B------:R-:W-:Y:S01]  /*2670*/  BSSY.RECONVERGENT B1, `(.L_x_16) ;  /* 0x000000a000017945 */ /* 0x000fe20003800200 */
[----:B0-----:R-:W-:-:S07]  /*2680*/  IMAD.WIDE R8, R0, 0x4, R2 ;  /* 0x0000000400087825 */ /* 0x001fce00078e0202 */
[----:B------:R-:W-:Y:S05]  /*2690*/  BRA.U !UP0, `(.L_x_17) ;  /* 0x00000001080c7547 */ /* 0x000fea000b800000 */
[----:B------:R-:W2:Y:S02]  /*26a0*/  LDG.E R3, desc[UR14][R8.64] ;  /* 0x0000000e08037981 */ /* 0x000ea4000c1e1900 */
[----:B--2---:R-:W-:-:S13]  /*26b0*/  FSETP.GT.AND P0, PT, R3, R32, PT ;  /* 0x000000200300720b */ /* 0x004fda0003f04000 */
[----:B------:R-:W-:Y:S05]  /*26c0*/  @!P0 BRA `(.L_x_18) ;  /* 0x0000000000108947 */ /* 0x000fea0003800000 */
.L_x_17:
[----:B------:R-:W0:Y:S01]  /*26d0*/  LDC.64 R2, c[0x0][0x3a8] ;  /* 0x0000ea00ff027b82 */ /* 0x000e220000000a00 */
[----:B------:R1:W-:Y:S01]  /*26e0*/  STG.E desc[UR14][R8.64], R32 ;  /* 0x0000002008007986 */ /* 0x0003e2000c10190e */
[----:B0-----:R-:W-:-:S05]  /*26f0*/  IMAD.WIDE R2, R0, 0x4, R2 ;  /* 0x0000000400027825 */ /* 0x001fca00078e0202 */
[----:B------:R1:W-:Y:S02]  /*2700*/  STG.E desc[UR14][R2.64], R31 ;  /* 0x0000001f02007986 */ /* 0x0003e4000c10190e */
.L_x_18:
[----:B------:R-:W-:Y:S05]  /*2710*/  BSYNC.RECONVERGENT B1 ;  /* 0x0000000000017941 */ /* 0x000fea0003800200 */
.L_x_16:
[----:B------:R-:W-:Y:S05]  /*2720*/  @!P5 BRA `(.L_x_19) ;  /* 0xffffffdc0060d947 */ /* 0x000fea000383ffff */
.L_x_5:
[----:B------:R-:W-:Y:S05]  /*2730*/  BSYNC.RECONVERGENT B0 ;  /* 0x0000000000007941 */ /* 0x000fea0003800200 */
.L_x_4:
[----:B------:R-:W0:Y:S01]  /*2740*/  LDCU UR8, c[0x0][0x390] ;  /* 0x00007200ff0877ac */ /* 0x000e220008000800 */
[----:B------:R-:W-:Y:S02]  /*2750*/  UIADD3 UR5, UPT, UPT, UR5, 0x200, URZ ;  /* 0x0000020005057890 */ /* 0x000fe4000fffe0ff */
[----:B------:R-:W-:Y:S02]  /*2760*/  UIADD3 UR4, UPT, UPT, UR4, 0x1, URZ ;  /* 0x0000000104047890 */ /* 0x000fe4000fffe0ff */
[----:B0-----:R-:W-:Y:S01]  /*2770*/  UISETP.GE.AND UP0, UPT, UR5, UR8, UPT ;  /* 0x000000080500728c */ /* 0x001fe2000bf06270 */
[----:B------:R-:W-:Y:S08]  /*2780*/  BAR.SYNC.DEFER_BLOCKING 0x0 ;  /* 0x0000000000007b1d */ /* 0x000ff00000010000 */
[----:B------:R-:W-:Y:S05]  /*2790*/  BRA.U !UP0, `(.L_x_20) ;  /* 0xffffffd9085c7547 */ /* 0x000fea000b83ffff */
.L_x_0:
[----:B------:R-:W0:Y:S01]  /*27a0*/  LDCU UR4, c[0x0][0x370] ;  /* 0x00006e00ff0477ac */ /* 0x000e220008000800 */
[----:B------:R-:W2:Y:S01]  /*27b0*/  LDCU UR5, c[0x0][0x380] ;  /* 0x00007000ff0577ac */ /* 0x000ea20008000800 */
[----:B0-----:R-:W-:-:S04]  /*27c0*/  UIADD3 UR6, UPT, UPT, UR4, UR6, URZ ;  /* 0x0000000604067290 */ /* 0x001fc8000fffe0ff */
[----:B--2---:R-:W-:-:S09]  /*27d0*/  UISETP.GE.AND UP0, UPT, UR6, UR5, UPT ;  /* 0x000000050600728c */ /* 0x004fd2000bf06270 */
[----:B------:R-:W-:Y:S05]  /*27e0*/  BRA.U !UP0, `(.L_x_21) ;  /* 0xffffffd908347547 */ /* 0x000fea000b83ffff */
[----:B------:R-:W-:Y:S05]  /*27f0*/  EXIT ;  /* 0x000000000000794d */ /* 0x000fea0003800000 */
.L_x_22:
[----:B------:R-:W-:-:S00]  /*2800*/  BRA `(.L_x_22) ;  /* 0xfffffffc00fc7947 */ /* 0x000fc0000383ffff */
[----:B------:R-:W-:-:S00]  /*2810*/  NOP ;  /* 0x0000000000007918 */ /* 0x000fc00000000000 */
        /* <DEDUP_REMOVED lines=14> */
.L_x_23:


//--------------------- .nv.shared._Z10getNearestiiPfiS_S_Pi --------------------------
	.section	.nv.shared._Z10getNearestiiPfiS_S_Pi,"aw",@nobits
	.sectionflags	@""
	.align	4
.nv.shared._Z10getNearestiiPfiS_S_Pi:
	.zero		7168


//--------------------- .nv.shared.reserved.0     --------------------------
	.section	.nv.shared.reserved.0,"aw",@nobits
	.weak		__nv_reservedSMEM_offset_0_alias
	.size		__nv_reservedSMEM_offset_0_alias, 0, 64
	.other		__nv_reservedSMEM_offset_0_alias,@"STO_CUDA_RESERVED_SHARED STV_DEFAULT"
__nv_reservedSMEM_offset_0_alias:
	.zero		0
	.zero		64


//--------------------- .nv.constant0._Z10getNearestiiPfiS_S_Pi --------------------------
	.section	.nv.constant0._Z10getNearestiiPfiS_S_Pi,"a",@progbits
	.sectionflags	@""
	.align	4
.nv.constant0._Z10getNearestiiPfiS_S_Pi:
	.zero		944


//--------------------- SYMBOLS --------------------------

	.type		.nv.reservedSmem.offset0,@object
	.size		.nv.reservedSmem.offset0,0x4
	.type		.nv.reservedSmem.cap,@object
	.size		.nv.reservedSmem.cap,0x4
